// auto-generated by cutlass_sweep.gemm — config: {"arch": "sm_90", "cluster_m": 8, "cluster_n": 1, "dtype": "fp16", "dtype_b": "fp16", "layout": "tn", "stages": 5, "tile_k": 64, "tile_m": 128, "tile_n": 128}
#include "cutlass/cutlass.h"
#include "cutlass/gemm/collective/collective_builder.hpp"
#include "cutlass/gemm/device/gemm_universal_adapter.h"
#include "cutlass/gemm/kernel/gemm_universal.hpp"
#include "cutlass/epilogue/collective/collective_builder.hpp"

using ElemA = cutlass::half_t;
using ElemB = cutlass::half_t;
using ElemCD = cutlass::half_t;
using Acc  = float;
using TileShape    = cute::Shape<cute::_128, cute::_128, cute::_64>;
using ClusterShape = cute::Shape<cute::_8, cute::_1, cute::_1>;

using CollectiveEpilogue = typename cutlass::epilogue::collective::CollectiveBuilder<
    cutlass::arch::Sm90, cutlass::arch::OpClassTensorOp,
    TileShape, ClusterShape,
    cutlass::epilogue::collective::EpilogueTileAuto,
    Acc, Acc,
    ElemCD, cutlass::layout::RowMajor, 128 / cutlass::sizeof_bits<ElemCD>::value,
    ElemCD, cutlass::layout::RowMajor, 128 / cutlass::sizeof_bits<ElemCD>::value,
    cutlass::epilogue::collective::EpilogueScheduleAuto
  >::CollectiveOp;

using CollectiveMainloop = typename cutlass::gemm::collective::CollectiveBuilder<
    cutlass::arch::Sm90, cutlass::arch::OpClassTensorOp,
    ElemA, cutlass::layout::ColumnMajor, 128 / cutlass::sizeof_bits<ElemA>::value,
    ElemB, cutlass::layout::RowMajor, 128 / cutlass::sizeof_bits<ElemB>::value,
    Acc,
    TileShape, ClusterShape,
    cutlass::gemm::collective::StageCount<5>,
    cutlass::gemm::collective::KernelScheduleAuto
  >::CollectiveOp;

using GemmKernel = cutlass::gemm::kernel::GemmUniversal<
    cute::Shape<int,int,int,int>,
    CollectiveMainloop,
    CollectiveEpilogue
>;
using Gemm = cutlass::gemm::device::GemmUniversalAdapter<GemmKernel>;

// Force the device kernel symbol into the cubin without needing a host main.
auto* _anchor = &cutlass::device_kernel<GemmKernel>;


// ===== COMPILED SASS (sm_90a) =====

	.target	sm_90a

	.elftype	@"ET_EXEC"


//--------------------- .note.nv.tkinfo           --------------------------
	.section	.note.nv.tkinfo,"",@"SHT_NOTE"
	.sectionflags	@"SHF_NOTE_NV_TKINFO"
	.tkinfo
        /*0018*/ 	.word	0x00000002
        /*0030*/ 	.string	""
        /*0030*/ 	.string	"ptxas"
        /*0030*/ 	.string	"Cuda compilation tools, release 13.0, V13.0.88"
        /*0030*/ 	.string	"Build cuda_13.0.r13.0/compiler.36424714_0"
        /*0030*/ 	.string	"-arch sm_90a -m 64 "



//--------------------- .note.nv.cuinfo           --------------------------
	.section	.note.nv.cuinfo,"",@"SHT_NOTE"
	.sectionflags	@"SHF_NOTE_NV_CUINFO"
        /*0018*/ 	.short	0x0002
        /*001a*/ 	.short	0x005a
        /*001c*/ 	.short	0x0082
	.zero		2


//--------------------- .nv.info                  --------------------------
	.section	.nv.info,"",@"SHT_CUDA_INFO"
	.align	4


	//----- nvinfo : EIATTR_REGCOUNT
	.align		4
        /*0000*/ 	.byte	0x04, 0x2f
        /*0002*/ 	.short	(.L_15 - .L_14)
	.align		4
.L_14:
        /*0004*/ 	.word	index@(_ZN7cutlass13device_kernelINS_4gemm6kernel13GemmUniversalIN4cute5tupleIJiiiiEEENS1_10collective13CollectiveMmaINS1_34MainloopSm90TmaGmmaWarpSpecializedILi5ENS5_IJNS4_1CILi8EEENSA_ILi1EEESC_EEENS1_35KernelTmaWarpSpecializedCooperativeEEENS5_IJNSA_ILi128EEESG_NSA_ILi64EEEEEENS_6half_tENS5_IJSC_llEEESJ_SK_NS4_8TiledMMAINS4_8MMA_AtomIJNS4_4SM904GMMA26MMA_64x128x16_F32F16F16_SSILNSO_5MajorE1ELSQ_1ELNSO_7ScaleInE1ELSR_1EEEEEENS4_6LayoutINS5_IJNSA_ILi2EEESC_SC_EEENS5_IJSC_NSA_ILi0EEESX_EEEEENS5_IJNS4_10UnderscoreES10_S10_EEEEENS4_13SM90_TMA_LOADENS4_14ComposedLayoutINS4_7SwizzleILi3ELi4ELi3EEENS4_18smem_ptr_flag_bitsILi16EEENSU_INS5_IJSH_SB_EEENS5_IJSC_SH_EEEEEEEvNS4_8identityENS4_23SM90_TMA_LOAD_MULTICASTES1C_vS1D_EENS_8epilogue10collective6detail29Sm90TmaWarpSpecializedAdapterINS1H_15DefaultEpilogueISJ_NS5_IJlSC_lEEES1L_NS1G_6thread17LinearCombinationISJ_Li1EffLNS1M_9ScaleType4KindE0ELNS_15FloatRoundStyleE2ESJ_EENS1_15EpilogueDefaultEEEEEvvEEEEvNT_6ParamsE)
        /*0008*/ 	.word	0x000000a8


	//----- nvinfo : EIATTR_FRAME_SIZE
	.align		4
.L_15:
        /*000c*/ 	.byte	0x04, 0x11
        /*000e*/ 	.short	(.L_17 - .L_16)
	.align		4
.L_16:
        /*0010*/ 	.word	index@(_ZN7cutlass13device_kernelINS_4gemm6kernel13GemmUniversalIN4cute5tupleIJiiiiEEENS1_10collective13CollectiveMmaINS1_34MainloopSm90TmaGmmaWarpSpecializedILi5ENS5_IJNS4_1CILi8EEENSA_ILi1EEESC_EEENS1_35KernelTmaWarpSpecializedCooperativeEEENS5_IJNSA_ILi128EEESG_NSA_ILi64EEEEEENS_6half_tENS5_IJSC_llEEESJ_SK_NS4_8TiledMMAINS4_8MMA_AtomIJNS4_4SM904GMMA26MMA_64x128x16_F32F16F16_SSILNSO_5MajorE1ELSQ_1ELNSO_7ScaleInE1ELSR_1EEEEEENS4_6LayoutINS5_IJNSA_ILi2EEESC_SC_EEENS5_IJSC_NSA_ILi0EEESX_EEEEENS5_IJNS4_10UnderscoreES10_S10_EEEEENS4_13SM90_TMA_LOADENS4_14ComposedLayoutINS4_7SwizzleILi3ELi4ELi3EEENS4_18smem_ptr_flag_bitsILi16EEENSU_INS5_IJSH_SB_EEENS5_IJSC_SH_EEEEEEEvNS4_8identityENS4_23SM90_TMA_LOAD_MULTICASTES1C_vS1D_EENS_8epilogue10collective6detail29Sm90TmaWarpSpecializedAdapterINS1H_15DefaultEpilogueISJ_NS5_IJlSC_lEEES1L_NS1G_6thread17LinearCombinationISJ_Li1EffLNS1M_9ScaleType4KindE0ELNS_15FloatRoundStyleE2ESJ_EENS1_15EpilogueDefaultEEEEEvvEEEEvNT_6ParamsE)
        /*0014*/ 	.word	0x00000000


	//----- nvinfo : EIATTR_MIN_STACK_SIZE
	.align		4
.L_17:
        /*0018*/ 	.byte	0x04, 0x12
        /*001a*/ 	.short	(.L_19 - .L_18)
	.align		4
.L_18:
        /*001c*/ 	.word	index@(_ZN7cutlass13device_kernelINS_4gemm6kernel13GemmUniversalIN4cute5tupleIJiiiiEEENS1_10collective13CollectiveMmaINS1_34MainloopSm90TmaGmmaWarpSpecializedILi5ENS5_IJNS4_1CILi8EEENSA_ILi1EEESC_EEENS1_35KernelTmaWarpSpecializedCooperativeEEENS5_IJNSA_ILi128EEESG_NSA_ILi64EEEEEENS_6half_tENS5_IJSC_llEEESJ_SK_NS4_8TiledMMAINS4_8MMA_AtomIJNS4_4SM904GMMA26MMA_64x128x16_F32F16F16_SSILNSO_5MajorE1ELSQ_1ELNSO_7ScaleInE1ELSR_1EEEEEENS4_6LayoutINS5_IJNSA_ILi2EEESC_SC_EEENS5_IJSC_NSA_ILi0EEESX_EEEEENS5_IJNS4_10UnderscoreES10_S10_EEEEENS4_13SM90_TMA_LOADENS4_14ComposedLayoutINS4_7SwizzleILi3ELi4ELi3EEENS4_18smem_ptr_flag_bitsILi16EEENSU_INS5_IJSH_SB_EEENS5_IJSC_SH_EEEEEEEvNS4_8identityENS4_23SM90_TMA_LOAD_MULTICASTES1C_vS1D_EENS_8epilogue10collective6detail29Sm90TmaWarpSpecializedAdapterINS1H_15DefaultEpilogueISJ_NS5_IJlSC_lEEES1L_NS1G_6thread17LinearCombinationISJ_Li1EffLNS1M_9ScaleType4KindE0ELNS_15FloatRoundStyleE2ESJ_EENS1_15EpilogueDefaultEEEEEvvEEEEvNT_6ParamsE)
        /*0020*/ 	.word	0x00000000
.L_19:


//--------------------- .nv.compat                --------------------------
	.section	.nv.compat,"",@"SHT_CUDA_COMPAT_INFO"
	.align	4
        /*0000*/ 	.byte	0x02, 0x09, 0x01, 0x00, 0x02, 0x02, 0x04, 0x00, 0x02, 0x05, 0x05, 0x00, 0x03, 0x07, 0x01, 0x01
        /*0010*/ 	.byte	0x02, 0x03, 0x01, 0x00, 0x02, 0x06, 0x01, 0x00, 0x04, 0x0b, 0x08, 0x00, 0x00, 0x00, 0x00, 0x00
        /*0020*/ 	.byte	0x00, 0x00, 0x00, 0x00


//--------------------- .nv.info._ZN7cutlass13device_kernelINS_4gemm6kernel13GemmUniversalIN4cute5tupleIJiiiiEEENS1_10collective13CollectiveMmaINS1_34MainloopSm90TmaGmmaWarpSpecializedILi5ENS5_IJNS4_1CILi8EEENSA_ILi1EEESC_EEENS1_35KernelTmaWarpSpecializedCooperativeEEENS5_IJNSA_ILi128EEESG_NSA_ILi64EEEEEENS_6half_tENS5_IJSC_llEEESJ_SK_NS4_8TiledMMAINS4_8MMA_AtomIJNS4_4SM904GMMA26MMA_64x128x16_F32F16F16_SSILNSO_5MajorE1ELSQ_1ELNSO_7ScaleInE1ELSR_1EEEEEENS4_6LayoutINS5_IJNSA_ILi2EEESC_SC_EEENS5_IJSC_NSA_ILi0EEESX_EEEEENS5_IJNS4_10UnderscoreES10_S10_EEEEENS4_13SM90_TMA_LOADENS4_14ComposedLayoutINS4_7SwizzleILi3ELi4ELi3EEENS4_18smem_ptr_flag_bitsILi16EEENSU_INS5_IJSH_SB_EEENS5_IJSC_SH_EEEEEEEvNS4_8identityENS4_23SM90_TMA_LOAD_MULTICASTES1C_vS1D_EENS_8epilogue10collective6detail29Sm90TmaWarpSpecializedAdapterINS1H_15DefaultEpilogueISJ_NS5_IJlSC_lEEES1L_NS1G_6thread17LinearCombinationISJ_Li1EffLNS1M_9ScaleType4KindE0ELNS_15FloatRoundStyleE2ESJ_EENS1_15EpilogueDefaultEEEEEvvEEEEvNT_6ParamsE --------------------------
	.section	.nv.info._ZN7cutlass13device_kernelINS_4gemm6kernel13GemmUniversalIN4cute5tupleIJiiiiEEENS1_10collective13CollectiveMmaINS1_34MainloopSm90TmaGmmaWarpSpecializedILi5ENS5_IJNS4_1CILi8EEENSA_ILi1EEESC_EEENS1_35KernelTmaWarpSpecializedCooperativeEEENS5_IJNSA_ILi128EEESG_NSA_ILi64EEEEEENS_6half_tENS5_IJSC_llEEESJ_SK_NS4_8TiledMMAINS4_8MMA_AtomIJNS4_4SM904GMMA26MMA_64x128x16_F32F16F16_SSILNSO_5MajorE1ELSQ_1ELNSO_7ScaleInE1ELSR_1EEEEEENS4_6LayoutINS5_IJNSA_ILi2EEESC_SC_EEENS5_IJSC_NSA_ILi0EEESX_EEEEENS5_IJNS4_10UnderscoreES10_S10_EEEEENS4_13SM90_TMA_LOADENS4_14ComposedLayoutINS4_7SwizzleILi3ELi4ELi3EEENS4_18smem_ptr_flag_bitsILi16EEENSU_INS5_IJSH_SB_EEENS5_IJSC_SH_EEEEEEEvNS4_8identityENS4_23SM90_TMA_LOAD_MULTICASTES1C_vS1D_EENS_8epilogue10collective6detail29Sm90TmaWarpSpecializedAdapterINS1H_15DefaultEpilogueISJ_NS5_IJlSC_lEEES1L_NS1G_6thread17LinearCombinationISJ_Li1EffLNS1M_9ScaleType4KindE0ELNS_15FloatRoundStyleE2ESJ_EENS1_15EpilogueDefaultEEEEEvvEEEEvNT_6ParamsE,"",@"SHT_CUDA_INFO"
	.sectionflags	@""
	.align	4


	//----- nvinfo : EIATTR_CUDA_API_VERSION
	.align		4
        /*0000*/ 	.byte	0x04, 0x37
        /*0002*/ 	.short	(.L_21 - .L_20)
.L_20:
        /*0004*/ 	.word	0x00000082


	//----- nvinfo : EIATTR_KPARAM_INFO
	.align		4
.L_21:
        /*0008*/ 	.byte	0x04, 0x17
        /*000a*/ 	.short	(.L_23 - .L_22)
.L_22:
        /*000c*/ 	.word	0x00000000
        /*0010*/ 	.short	0x0000
        /*0012*/ 	.short	0x0070
        /*0014*/ 	.byte	0x00, 0xf0, 0x01, 0x10


	//----- nvinfo : EIATTR_SPARSE_MMA_MASK
	.align		4
.L_23:
        /*0018*/ 	.byte	0x03, 0x50
        /*001a*/ 	.short	0x0000


	//----- nvinfo : EIATTR_MAXREG_COUNT
	.align		4
        /*001c*/ 	.byte	0x03, 0x1b
        /*001e*/ 	.short	0x00a8


	//----- nvinfo : EIATTR_NUM_BARRIERS
	.align		4
        /*0020*/ 	.byte	0x02, 0x4c
        /*0022*/ 	.byte	0x01
	.zero		1


	//----- nvinfo : EIATTR_EXTERNS
	.align		4
        /*0024*/ 	.byte	0x04, 0x0f
        /*0026*/ 	.short	(.L_25 - .L_24)


	//   ....[0]....
	.align		4
.L_24:
        /*0028*/ 	.word	index@(__assertfail)


	//----- nvinfo : EIATTR_MERCURY_ISA_VERSION
	.align		4
.L_25:
        /*002c*/ 	.byte	0x03, 0x5f
        /*002e*/ 	.short	0x0101


	//----- nvinfo : EIATTR_INT_WARP_WIDE_INSTR_OFFSETS
	.align		4
        /*0030*/ 	.byte	0x04, 0x31
        /*0032*/ 	.short	(.L_27 - .L_26)


	//   ....[0]....
.L_26:
        /*0034*/ 	.word	0x000004f0


	//   ....[1]....
        /*0038*/ 	.word	0x00000510


	//   ....[2]....
        /*003c*/ 	.word	0x000006c0


	//   ....[3]....
        /*0040*/ 	.word	0x00001f10


	//----- nvinfo : EIATTR_COOP_GROUP_MASK_REGIDS
	.align		4
.L_27:
        /*0044*/ 	.byte	0x04, 0x29
        /*0046*/ 	.short	(.L_29 - .L_28)


	//   ....[0]....
.L_28:
        /*0048*/ 	.word	0xffffffff


	//   ....[1]....
        /*004c*/ 	.word	0xffffffff


	//   ....[2]....
        /*0050*/ 	.word	0xffffffff


	//   ....[3]....
        /*0054*/ 	.word	0xffffffff


	//   ....[4]....
        /*0058*/ 	.word	0xffffffff


	//   ....[5]....
        /*005c*/ 	.word	0xffffffff


	//----- nvinfo : EIATTR_COOP_GROUP_INSTR_OFFSETS
	.align		4
.L_29:
        /*0060*/ 	.byte	0x04, 0x28
        /*0062*/ 	.short	(.L_31 - .L_30)


	//   ....[0]....
.L_30:
        /*0064*/ 	.word	0x00000060


	//   ....[1]....
        /*0068*/ 	.word	0x00000070


	//   ....[2]....
        /*006c*/ 	.word	0x00000130


	//   ....[3]....
        /*0070*/ 	.word	0x00000320


	//   ....[4]....
        /*0074*/ 	.word	0x00000820


	//   ....[5]....
        /*0078*/ 	.word	0x000014a0


	//----- nvinfo : EIATTR_REG_RECONFIG
	.align		4
.L_31:
        /*007c*/ 	.byte	0x01, 0x54
	.zero		2


	//----- nvinfo : EIATTR_SYSCALL_OFFSETS
	.align		4
        /*0080*/ 	.byte	0x04, 0x46
        /*0082*/ 	.short	(.L_33 - .L_32)


	//   ....[0]....
.L_32:
        /*0084*/ 	.word	0x00001680


	//----- nvinfo : EIATTR_MBARRIER_INSTR_OFFSETS
	.align		4
.L_33:
        /*0088*/ 	.byte	0x04, 0x39
        /*008a*/ 	.short	(.L_35 - .L_34)


	//   ....[0]....
.L_34:
        /*008c*/ 	.word	0x00000260
        /*0090*/ 	.word	0x000000ff
        /*0094*/ 	.word	0x00000000
        /*0098*/ 	.short	0x0100
        /*009a*/ 	.byte	0x08
	.zero		1


	//   ....[1]....
        /*009c*/ 	.word	0x00000270
        /*00a0*/ 	.word	0x000000ff
        /*00a4*/ 	.word	0x00000028
        /*00a8*/ 	.short	0x0100
        /*00aa*/ 	.byte	0x08
	.zero		1


	//   ....[2]....
        /*00ac*/ 	.word	0x00000280
        /*00b0*/ 	.word	0x000000ff
        /*00b4*/ 	.word	0x00000008
        /*00b8*/ 	.short	0x0100
        /*00ba*/ 	.byte	0x08
	.zero		1


	//   ....[3]....
        /*00bc*/ 	.word	0x00000290
        /*00c0*/ 	.word	0x000000ff
        /*00c4*/ 	.word	0x00000030
        /*00c8*/ 	.short	0x0100
        /*00ca*/ 	.byte	0x08
	.zero		1


	//   ....[4]....
        /*00cc*/ 	.word	0x000002a0
        /*00d0*/ 	.word	0x000000ff
        /*00d4*/ 	.word	0x00000010
        /*00d8*/ 	.short	0x0100
        /*00da*/ 	.byte	0x08
	.zero		1


	//   ....[5]....
        /*00dc*/ 	.word	0x000002b0
        /*00e0*/ 	.word	0x000000ff
        /*00e4*/ 	.word	0x00000038
        /*00e8*/ 	.short	0x0100
        /*00ea*/ 	.byte	0x08
	.zero		1


	//   ....[6]....
        /*00ec*/ 	.word	0x000002c0
        /*00f0*/ 	.word	0x000000ff
        /*00f4*/ 	.word	0x00000018
        /*00f8*/ 	.short	0x0100
        /*00fa*/ 	.byte	0x08
	.zero		1


	//   ....[7]....
        /*00fc*/ 	.word	0x000002d0
        /*0100*/ 	.word	0x000000ff
        /*0104*/ 	.word	0x00000040
        /*0108*/ 	.short	0x0100
        /*010a*/ 	.byte	0x08
	.zero		1


	//   ....[8]....
        /*010c*/ 	.word	0x000002e0
        /*0110*/ 	.word	0x000000ff
        /*0114*/ 	.word	0x00000020
        /*0118*/ 	.short	0x0100
        /*011a*/ 	.byte	0x08
	.zero		1


	//   ....[9]....
        /*011c*/ 	.word	0x000002f0
        /*0120*/ 	.word	0x000000ff
        /*0124*/ 	.word	0x00000048
        /*0128*/ 	.short	0x0100
        /*012a*/ 	.byte	0x08
	.zero		1


	//   ....[10]....
        /*012c*/ 	.word	0x00000750
        /*0130*/ 	.word	0x000000ff
        /*0134*/ 	.word	0x00000060
        /*0138*/ 	.short	0x0100
        /*013a*/ 	.byte	0x06
	.zero		1


	//   ....[11]....
        /*013c*/ 	.word	0x000007d0
        /*0140*/ 	.word	0x000000ff
        /*0144*/ 	.word	0x00000068
        /*0148*/ 	.short	0x0100
        /*014a*/ 	.byte	0x06
	.zero		1


	//   ....[12]....
        /*014c*/ 	.word	0x00001740
        /*0150*/ 	.word	0x00000003
        /*0154*/ 	.word	0x00000000
        /*0158*/ 	.short	0x010a
        /*015a*/ 	.byte	0x3f
	.zero		1


	//   ....[13]....
        /*015c*/ 	.word	0x000017a0
        /*0160*/ 	.word	0x00000003
        /*0164*/ 	.word	0x00000000
        /*0168*/ 	.short	0x010a
        /*016a*/ 	.byte	0x3f
	.zero		1


	//   ....[14]....
        /*016c*/ 	.word	0x00001b20
        /*0170*/ 	.word	0x00000005
        /*0174*/ 	.word	0x00000000
        /*0178*/ 	.short	0x010a
        /*017a*/ 	.byte	0x3f
	.zero		1


	//   ....[15]....
        /*017c*/ 	.word	0x00001b60
        /*0180*/ 	.word	0x00000005
        /*0184*/ 	.word	0x00000000
        /*0188*/ 	.short	0x010a
        /*018a*/ 	.byte	0x3f
	.zero		1


	//   ....[16]....
        /*018c*/ 	.word	0x00001dc0
        /*0190*/ 	.word	0x00000004
        /*0194*/ 	.word	0x00000000
        /*0198*/ 	.short	0x0101
        /*019a*/ 	.byte	0x3f
	.zero		1


	//   ....[17]....
        /*019c*/ 	.word	0x00001fb0
        /*01a0*/ 	.word	0x00000000
        /*01a4*/ 	.word	0x00000000
        /*01a8*/ 	.short	0x0101
        /*01aa*/ 	.byte	0x3f
	.zero		1


	//   ....[18]....
        /*01ac*/ 	.word	0x00007120
        /*01b0*/ 	.word	0x00000018
        /*01b4*/ 	.word	0x00000028
        /*01b8*/ 	.short	0x010a
        /*01ba*/ 	.byte	0x3f
	.zero		1


	//   ....[19]....
        /*01bc*/ 	.word	0x00007570
        /*01c0*/ 	.word	0x00000006
        /*01c4*/ 	.word	0x00000068
        /*01c8*/ 	.short	0x0101
        /*01ca*/ 	.byte	0x3f
	.zero		1


	//   ....[20]....
        /*01cc*/ 	.word	0x00007cc0
        /*01d0*/ 	.word	0x00000007
        /*01d4*/ 	.word	0x00000000
        /*01d8*/ 	.short	0x010a
        /*01da*/ 	.byte	0x3f
	.zero		1


	//   ....[21]....
        /*01dc*/ 	.word	0x00007d40
        /*01e0*/ 	.word	0x00000006
        /*01e4*/ 	.word	0x00000000
        /*01e8*/ 	.short	0x010a
        /*01ea*/ 	.byte	0x3f
	.zero		1


	//   ....[22]....
        /*01ec*/ 	.word	0x00007dd0
        /*01f0*/ 	.word	0x00000007
        /*01f4*/ 	.word	0x00000000
        /*01f8*/ 	.short	0x010a
        /*01fa*/ 	.byte	0x3f
	.zero		1


	//   ....[23]....
        /*01fc*/ 	.word	0x00007e60
        /*0200*/ 	.word	0x00000006
        /*0204*/ 	.word	0x00000000
        /*0208*/ 	.short	0x010a
        /*020a*/ 	.byte	0x3f
	.zero		1


	//   ....[24]....
        /*020c*/ 	.word	0x00007ef0
        /*0210*/ 	.word	0x00000005
        /*0214*/ 	.word	0x00000000
        /*0218*/ 	.short	0x010a
        /*021a*/ 	.byte	0x3f
	.zero		1


	//   ....[25]....
        /*021c*/ 	.word	0x00007f50
        /*0220*/ 	.word	0x00000003
        /*0224*/ 	.word	0x00000000
        /*0228*/ 	.short	0x010a
        /*022a*/ 	.byte	0x3f
	.zero		1


	//   ....[26]....
        /*022c*/ 	.word	0x00007fa0
        /*0230*/ 	.word	0x00000005
        /*0234*/ 	.word	0x00000000
        /*0238*/ 	.short	0x010a
        /*023a*/ 	.byte	0x3f
	.zero		1


	//   ....[27]....
        /*023c*/ 	.word	0x00008070
        /*0240*/ 	.word	0x00000018
        /*0244*/ 	.word	0x00000028
        /*0248*/ 	.short	0x010a
        /*024a*/ 	.byte	0x3f
	.zero		1


	//   ....[28]....
        /*024c*/ 	.word	0x00008140
        /*0250*/ 	.word	0x00000007
        /*0254*/ 	.word	0x00000000
        /*0258*/ 	.short	0x010a
        /*025a*/ 	.byte	0x3f
	.zero		1


	//   ....[29]....
        /*025c*/ 	.word	0x00008190
        /*0260*/ 	.word	0x00000006
        /*0264*/ 	.word	0x00000000
        /*0268*/ 	.short	0x010a
        /*026a*/ 	.byte	0x3f
	.zero		1


	//   ....[30]....
        /*026c*/ 	.word	0x000081e0
        /*0270*/ 	.word	0x00000007
        /*0274*/ 	.word	0x00000000
        /*0278*/ 	.short	0x010a
        /*027a*/ 	.byte	0x3f
	.zero		1


	//   ....[31]....
        /*027c*/ 	.word	0x00008230
        /*0280*/ 	.word	0x00000006
        /*0284*/ 	.word	0x00000000
        /*0288*/ 	.short	0x010a
        /*028a*/ 	.byte	0x3f
	.zero		1


	//----- nvinfo : EIATTR_NUM_MBARRIERS
	.align		4
.L_35:
        /*028c*/ 	.byte	0x03, 0x38
        /*028e*/ 	.short	0x000c


	//----- nvinfo : EIATTR_EXIT_INSTR_OFFSETS
	.align		4
        /*0290*/ 	.byte	0x04, 0x1c
        /*0292*/ 	.short	(.L_37 - .L_36)


	//   ....[0]....
.L_36:
        /*0294*/ 	.word	0x000009f0


	//   ....[1]....
        /*0298*/ 	.word	0x00001200


	//   ....[2]....
        /*029c*/ 	.word	0x00006860


	//   ....[3]....
        /*02a0*/ 	.word	0x00006dc0


	//   ....[4]....
        /*02a4*/ 	.word	0x00007f40


	//----- nvinfo : EIATTR_MAX_THREADS
	.align		4
.L_37:
        /*02a8*/ 	.byte	0x04, 0x05
        /*02aa*/ 	.short	(.L_39 - .L_38)
.L_38:
        /*02ac*/ 	.word	0x00000180
        /*02b0*/ 	.word	0x00000001
        /*02b4*/ 	.word	0x00000001


	//----- nvinfo : EIATTR_CRS_STACK_SIZE
	.align		4
.L_39:
        /*02b8*/ 	.byte	0x04, 0x1e
        /*02ba*/ 	.short	(.L_41 - .L_40)
.L_40:
        /*02bc*/ 	.word	0x00000000


	//----- nvinfo : EIATTR_CBANK_PARAM_SIZE
	.align		4
.L_41:
        /*02c0*/ 	.byte	0x03, 0x19
        /*02c2*/ 	.short	0x0470


	//----- nvinfo : EIATTR_PARAM_CBANK
	.align		4
        /*02c4*/ 	.byte	0x04, 0x0a
        /*02c6*/ 	.short	(.L_43 - .L_42)
	.align		4
.L_42:
        /*02c8*/ 	.word	index@(.nv.constant0._ZN7cutlass13device_kernelINS_4gemm6kernel13GemmUniversalIN4cute5tupleIJiiiiEEENS1_10collective13CollectiveMmaINS1_34MainloopSm90TmaGmmaWarpSpecializedILi5ENS5_IJNS4_1CILi8EEENSA_ILi1EEESC_EEENS1_35KernelTmaWarpSpecializedCooperativeEEENS5_IJNSA_ILi128EEESG_NSA_ILi64EEEEEENS_6half_tENS5_IJSC_llEEESJ_SK_NS4_8TiledMMAINS4_8MMA_AtomIJNS4_4SM904GMMA26MMA_64x128x16_F32F16F16_SSILNSO_5MajorE1ELSQ_1ELNSO_7ScaleInE1ELSR_1EEEEEENS4_6LayoutINS5_IJNSA_ILi2EEESC_SC_EEENS5_IJSC_NSA_ILi0EEESX_EEEEENS5_IJNS4_10UnderscoreES10_S10_EEEEENS4_13SM90_TMA_LOADENS4_14ComposedLayoutINS4_7SwizzleILi3ELi4ELi3EEENS4_18smem_ptr_flag_bitsILi16EEENSU_INS5_IJSH_SB_EEENS5_IJSC_SH_EEEEEEEvNS4_8identityENS4_23SM90_TMA_LOAD_MULTICASTES1C_vS1D_EENS_8epilogue10collective6detail29Sm90TmaWarpSpecializedAdapterINS1H_15DefaultEpilogueISJ_NS5_IJlSC_lEEES1L_NS1G_6thread17LinearCombinationISJ_Li1EffLNS1M_9ScaleType4KindE0ELNS_15FloatRoundStyleE2ESJ_EENS1_15EpilogueDefaultEEEEEvvEEEEvNT_6ParamsE)
        /*02cc*/ 	.short	0x0210
        /*02ce*/ 	.short	0x0470


	//----- nvinfo : EIATTR_SW_WAR
	.align		4
.L_43:
        /*02d0*/ 	.byte	0x04, 0x36
        /*02d2*/ 	.short	(.L_45 - .L_44)
.L_44:
        /*02d4*/ 	.word	0x00000008
.L_45:


//--------------------- .nv.callgraph             --------------------------
	.section	.nv.callgraph,"",@"SHT_CUDA_CALLGRAPH"
	.align	4
	.sectionentsize	8
	.align		4
        /*0000*/ 	.word	0x00000000
	.align		4
        /*0004*/ 	.word	0xffffffff
	.align		4
        /*0008*/ 	.word	index@(_ZN7cutlass13device_kernelINS_4gemm6kernel13GemmUniversalIN4cute5tupleIJiiiiEEENS1_10collective13CollectiveMmaINS1_34MainloopSm90TmaGmmaWarpSpecializedILi5ENS5_IJNS4_1CILi8EEENSA_ILi1EEESC_EEENS1_35KernelTmaWarpSpecializedCooperativeEEENS5_IJNSA_ILi128EEESG_NSA_ILi64EEEEEENS_6half_tENS5_IJSC_llEEESJ_SK_NS4_8TiledMMAINS4_8MMA_AtomIJNS4_4SM904GMMA26MMA_64x128x16_F32F16F16_SSILNSO_5MajorE1ELSQ_1ELNSO_7ScaleInE1ELSR_1EEEEEENS4_6LayoutINS5_IJNSA_ILi2EEESC_SC_EEENS5_IJSC_NSA_ILi0EEESX_EEEEENS5_IJNS4_10UnderscoreES10_S10_EEEEENS4_13SM90_TMA_LOADENS4_14ComposedLayoutINS4_7SwizzleILi3ELi4ELi3EEENS4_18smem_ptr_flag_bitsILi16EEENSU_INS5_IJSH_SB_EEENS5_IJSC_SH_EEEEEEEvNS4_8identityENS4_23SM90_TMA_LOAD_MULTICASTES1C_vS1D_EENS_8epilogue10collective6detail29Sm90TmaWarpSpecializedAdapterINS1H_15DefaultEpilogueISJ_NS5_IJlSC_lEEES1L_NS1G_6thread17LinearCombinationISJ_Li1EffLNS1M_9ScaleType4KindE0ELNS_15FloatRoundStyleE2ESJ_EENS1_15EpilogueDefaultEEEEEvvEEEEvNT_6ParamsE)
	.align		4
        /*000c*/ 	.word	index@(__assertfail)
	.align		4
        /*0010*/ 	.word	0x00000000
	.align		4
        /*0014*/ 	.word	0xfffffffe
	.align		4
        /*0018*/ 	.word	0x00000000
	.align		4
        /*001c*/ 	.word	0xfffffffd
	.align		4
        /*0020*/ 	.word	0x00000000
	.align		4
        /*0024*/ 	.word	0xfffffffc


//--------------------- .nv.constant4             --------------------------
	.section	.nv.constant4,"a",@progbits
	.align	8
	.align		8
.nv.constant4:
        /*0000*/ 	.dword	__assertfail
	.align		8
        /*0008*/ 	.dword	__unnamed_1
	.align		8
        /*0010*/ 	.dword	_ZN40_INTERNAL_37c38b14_4_k_cu_948bf7bb_196604cuda3std3__45__cpo5beginE
	.align		8
        /*0018*/ 	.dword	_ZN40_INTERNAL_37c38b14_4_k_cu_948bf7bb_196604cuda3std3__45__cpo3endE
	.align		8
        /*0020*/ 	.dword	_ZN40_INTERNAL_37c38b14_4_k_cu_948bf7bb_196604cuda3std3__45__cpo6cbeginE
	.align		8
        /*0028*/ 	.dword	_ZN40_INTERNAL_37c38b14_4_k_cu_948bf7bb_196604cuda3std3__45__cpo4cendE
	.align		8
        /*0030*/ 	.dword	_ZN40_INTERNAL_37c38b14_4_k_cu_948bf7bb_196604cuda3std3__442_GLOBAL__N__37c38b14_4_k_cu_948bf7bb_196606ignoreE
	.align		8
        /*0038*/ 	.dword	_ZN40_INTERNAL_37c38b14_4_k_cu_948bf7bb_196604cuda3std3__419piecewise_constructE
	.align		8
        /*0040*/ 	.dword	_ZN40_INTERNAL_37c38b14_4_k_cu_948bf7bb_196604cuda3std3__48in_placeE
	.align		8
        /*0048*/ 	.dword	_ZN40_INTERNAL_37c38b14_4_k_cu_948bf7bb_196604cuda3std6ranges3__45__cpo4swapE
	.align		8
        /*0050*/ 	.dword	_ZN40_INTERNAL_37c38b14_4_k_cu_948bf7bb_196604cuda3std6ranges3__45__cpo9iter_moveE
	.align		8
        /*0058*/ 	.dword	_ZN40_INTERNAL_37c38b14_4_k_cu_948bf7bb_196604cute7productE
	.align		8
        /*0060*/ 	.dword	_ZN40_INTERNAL_37c38b14_4_k_cu_948bf7bb_196604cute1_E
	.align		8
        /*0068*/ 	.dword	$str$22
	.align		8
        /*0070*/ 	.dword	$str$23


//--------------------- .text._ZN7cutlass13device_kernelINS_4gemm6kernel13GemmUniversalIN4cute5tupleIJiiiiEEENS1_10collective13CollectiveMmaINS1_34MainloopSm90TmaGmmaWarpSpecializedILi5ENS5_IJNS4_1CILi8EEENSA_ILi1EEESC_EEENS1_35KernelTmaWarpSpecializedCooperativeEEENS5_IJNSA_ILi128EEESG_NSA_ILi64EEEEEENS_6half_tENS5_IJSC_llEEESJ_SK_NS4_8TiledMMAINS4_8MMA_AtomIJNS4_4SM904GMMA26MMA_64x128x16_F32F16F16_SSILNSO_5MajorE1ELSQ_1ELNSO_7ScaleInE1ELSR_1EEEEEENS4_6LayoutINS5_IJNSA_ILi2EEESC_SC_EEENS5_IJSC_NSA_ILi0EEESX_EEEEENS5_IJNS4_10UnderscoreES10_S10_EEEEENS4_13SM90_TMA_LOADENS4_14ComposedLayoutINS4_7SwizzleILi3ELi4ELi3EEENS4_18smem_ptr_flag_bitsILi16EEENSU_INS5_IJSH_SB_EEENS5_IJSC_SH_EEEEEEEvNS4_8identityENS4_23SM90_TMA_LOAD_MULTICASTES1C_vS1D_EENS_8epilogue10collective6detail29Sm90TmaWarpSpecializedAdapterINS1H_15DefaultEpilogueISJ_NS5_IJlSC_lEEES1L_NS1G_6thread17LinearCombinationISJ_Li1EffLNS1M_9ScaleType4KindE0ELNS_15FloatRoundStyleE2ESJ_EENS1_15EpilogueDefaultEEEEEvvEEEEvNT_6ParamsE --------------------------
	.section	.text._ZN7cutlass13device_kernelINS_4gemm6kernel13GemmUniversalIN4cute5tupleIJiiiiEEENS1_10collective13CollectiveMmaINS1_34MainloopSm90TmaGmmaWarpSpecializedILi5ENS5_IJNS4_1CILi8EEENSA_ILi1EEESC_EEENS1_35KernelTmaWarpSpecializedCooperativeEEENS5_IJNSA_ILi128EEESG_NSA_ILi64EEEEEENS_6half_tENS5_IJSC_llEEESJ_SK_NS4_8TiledMMAINS4_8MMA_AtomIJNS4_4SM904GMMA26MMA_64x128x16_F32F16F16_SSILNSO_5MajorE1ELSQ_1ELNSO_7ScaleInE1ELSR_1EEEEEENS4_6LayoutINS5_IJNSA_ILi2EEESC_SC_EEENS5_IJSC_NSA_ILi0EEESX_EEEEENS5_IJNS4_10UnderscoreES10_S10_EEEEENS4_13SM90_TMA_LOADENS4_14ComposedLayoutINS4_7SwizzleILi3ELi4ELi3EEENS4_18smem_ptr_flag_bitsILi16EEENSU_INS5_IJSH_SB_EEENS5_IJSC_SH_EEEEEEEvNS4_8identityENS4_23SM90_TMA_LOAD_MULTICASTES1C_vS1D_EENS_8epilogue10collective6detail29Sm90TmaWarpSpecializedAdapterINS1H_15DefaultEpilogueISJ_NS5_IJlSC_lEEES1L_NS1G_6thread17LinearCombinationISJ_Li1EffLNS1M_9ScaleType4KindE0ELNS_15FloatRoundStyleE2ESJ_EENS1_15EpilogueDefaultEEEEEvvEEEEvNT_6ParamsE,"ax",@progbits
	.align	128
.text._ZN7cutlass13device_kernelINS_4gemm6kernel13GemmUniversalIN4cute5tupleIJiiiiEEENS1_10collective13CollectiveMmaINS1_34MainloopSm90TmaGmmaWarpSpecializedILi5ENS5_IJNS4_1CILi8EEENSA_ILi1EEESC_EEENS1_35KernelTmaWarpSpecializedCooperativeEEENS5_IJNSA_ILi128EEESG_NSA_ILi64EEEEEENS_6half_tENS5_IJSC_llEEESJ_SK_NS4_8TiledMMAINS4_8MMA_AtomIJNS4_4SM904GMMA26MMA_64x128x16_F32F16F16_SSILNSO_5MajorE1ELSQ_1ELNSO_7ScaleInE1ELSR_1EEEEEENS4_6LayoutINS5_IJNSA_ILi2EEESC_SC_EEENS5_IJSC_NSA_ILi0EEESX_EEEEENS5_IJNS4_10UnderscoreES10_S10_EEEEENS4_13SM90_TMA_LOADENS4_14ComposedLayoutINS4_7SwizzleILi3ELi4ELi3EEENS4_18smem_ptr_flag_bitsILi16EEENSU_INS5_IJSH_SB_EEENS5_IJSC_SH_EEEEEEEvNS4_8identityENS4_23SM90_TMA_LOAD_MULTICASTES1C_vS1D_EENS_8epilogue10collective6detail29Sm90TmaWarpSpecializedAdapterINS1H_15DefaultEpilogueISJ_NS5_IJlSC_lEEES1L_NS1G_6thread17LinearCombinationISJ_Li1EffLNS1M_9ScaleType4KindE0ELNS_15FloatRoundStyleE2ESJ_EENS1_15EpilogueDefaultEEEEEvvEEEEvNT_6ParamsE:
        .type           _ZN7cutlass13device_kernelINS_4gemm6kernel13GemmUniversalIN4cute5tupleIJiiiiEEENS1_10collective13CollectiveMmaINS1_34MainloopSm90TmaGmmaWarpSpecializedILi5ENS5_IJNS4_1CILi8EEENSA_ILi1EEESC_EEENS1_35KernelTmaWarpSpecializedCooperativeEEENS5_IJNSA_ILi128EEESG_NSA_ILi64EEEEEENS_6half_tENS5_IJSC_llEEESJ_SK_NS4_8TiledMMAINS4_8MMA_AtomIJNS4_4SM904GMMA26MMA_64x128x16_F32F16F16_SSILNSO_5MajorE1ELSQ_1ELNSO_7ScaleInE1ELSR_1EEEEEENS4_6LayoutINS5_IJNSA_ILi2EEESC_SC_EEENS5_IJSC_NSA_ILi0EEESX_EEEEENS5_IJNS4_10UnderscoreES10_S10_EEEEENS4_13SM90_TMA_LOADENS4_14ComposedLayoutINS4_7SwizzleILi3ELi4ELi3EEENS4_18smem_ptr_flag_bitsILi16EEENSU_INS5_IJSH_SB_EEENS5_IJSC_SH_EEEEEEEvNS4_8identityENS4_23SM90_TMA_LOAD_MULTICASTES1C_vS1D_EENS_8epilogue10collective6detail29Sm90TmaWarpSpecializedAdapterINS1H_15DefaultEpilogueISJ_NS5_IJlSC_lEEES1L_NS1G_6thread17LinearCombinationISJ_Li1EffLNS1M_9ScaleType4KindE0ELNS_15FloatRoundStyleE2ESJ_EENS1_15EpilogueDefaultEEEEEvvEEEEvNT_6ParamsE,@function
        .size           _ZN7cutlass13device_kernelINS_4gemm6kernel13GemmUniversalIN4cute5tupleIJiiiiEEENS1_10collective13CollectiveMmaINS1_34MainloopSm90TmaGmmaWarpSpecializedILi5ENS5_IJNS4_1CILi8EEENSA_ILi1EEESC_EEENS1_35KernelTmaWarpSpecializedCooperativeEEENS5_IJNSA_ILi128EEESG_NSA_ILi64EEEEEENS_6half_tENS5_IJSC_llEEESJ_SK_NS4_8TiledMMAINS4_8MMA_AtomIJNS4_4SM904GMMA26MMA_64x128x16_F32F16F16_SSILNSO_5MajorE1ELSQ_1ELNSO_7ScaleInE1ELSR_1EEEEEENS4_6LayoutINS5_IJNSA_ILi2EEESC_SC_EEENS5_IJSC_NSA_ILi0EEESX_EEEEENS5_IJNS4_10UnderscoreES10_S10_EEEEENS4_13SM90_TMA_LOADENS4_14ComposedLayoutINS4_7SwizzleILi3ELi4ELi3EEENS4_18smem_ptr_flag_bitsILi16EEENSU_INS5_IJSH_SB_EEENS5_IJSC_SH_EEEEEEEvNS4_8identityENS4_23SM90_TMA_LOAD_MULTICASTES1C_vS1D_EENS_8epilogue10collective6detail29Sm90TmaWarpSpecializedAdapterINS1H_15DefaultEpilogueISJ_NS5_IJlSC_lEEES1L_NS1G_6thread17LinearCombinationISJ_Li1EffLNS1M_9ScaleType4KindE0ELNS_15FloatRoundStyleE2ESJ_EENS1_15EpilogueDefaultEEEEEvvEEEEvNT_6ParamsE,(.L_x_199 - _ZN7cutlass13device_kernelINS_4gemm6kernel13GemmUniversalIN4cute5tupleIJiiiiEEENS1_10collective13CollectiveMmaINS1_34MainloopSm90TmaGmmaWarpSpecializedILi5ENS5_IJNS4_1CILi8EEENSA_ILi1EEESC_EEENS1_35KernelTmaWarpSpecializedCooperativeEEENS5_IJNSA_ILi128EEESG_NSA_ILi64EEEEEENS_6half_tENS5_IJSC_llEEESJ_SK_NS4_8TiledMMAINS4_8MMA_AtomIJNS4_4SM904GMMA26MMA_64x128x16_F32F16F16_SSILNSO_5MajorE1ELSQ_1ELNSO_7ScaleInE1ELSR_1EEEEEENS4_6LayoutINS5_IJNSA_ILi2EEESC_SC_EEENS5_IJSC_NSA_ILi0EEESX_EEEEENS5_IJNS4_10UnderscoreES10_S10_EEEEENS4_13SM90_TMA_LOADENS4_14ComposedLayoutINS4_7SwizzleILi3ELi4ELi3EEENS4_18smem_ptr_flag_bitsILi16EEENSU_INS5_IJSH_SB_EEENS5_IJSC_SH_EEEEEEEvNS4_8identityENS4_23SM90_TMA_LOAD_MULTICASTES1C_vS1D_EENS_8epilogue10collective6detail29Sm90TmaWarpSpecializedAdapterINS1H_15DefaultEpilogueISJ_NS5_IJlSC_lEEES1L_NS1G_6thread17LinearCombinationISJ_Li1EffLNS1M_9ScaleType4KindE0ELNS_15FloatRoundStyleE2ESJ_EENS1_15EpilogueDefaultEEEEEvvEEEEvNT_6ParamsE)
        .other          _ZN7cutlass13device_kernelINS_4gemm6kernel13GemmUniversalIN4cute5tupleIJiiiiEEENS1_10collective13CollectiveMmaINS1_34MainloopSm90TmaGmmaWarpSpecializedILi5ENS5_IJNS4_1CILi8EEENSA_ILi1EEESC_EEENS1_35KernelTmaWarpSpecializedCooperativeEEENS5_IJNSA_ILi128EEESG_NSA_ILi64EEEEEENS_6half_tENS5_IJSC_llEEESJ_SK_NS4_8TiledMMAINS4_8MMA_AtomIJNS4_4SM904GMMA26MMA_64x128x16_F32F16F16_SSILNSO_5MajorE1ELSQ_1ELNSO_7ScaleInE1ELSR_1EEEEEENS4_6LayoutINS5_IJNSA_ILi2EEESC_SC_EEENS5_IJSC_NSA_ILi0EEESX_EEEEENS5_IJNS4_10UnderscoreES10_S10_EEEEENS4_13SM90_TMA_LOADENS4_14ComposedLayoutINS4_7SwizzleILi3ELi4ELi3EEENS4_18smem_ptr_flag_bitsILi16EEENSU_INS5_IJSH_SB_EEENS5_IJSC_SH_EEEEEEEvNS4_8identityENS4_23SM90_TMA_LOAD_MULTICASTES1C_vS1D_EENS_8epilogue10collective6detail29Sm90TmaWarpSpecializedAdapterINS1H_15DefaultEpilogueISJ_NS5_IJlSC_lEEES1L_NS1G_6thread17LinearCombinationISJ_Li1EffLNS1M_9ScaleType4KindE0ELNS_15FloatRoundStyleE2ESJ_EENS1_15EpilogueDefaultEEEEEvvEEEEvNT_6ParamsE,@"STO_CUDA_ENTRY STV_DEFAULT"
_ZN7cutlass13device_kernelINS_4gemm6kernel13GemmUniversalIN4cute5tupleIJiiiiEEENS1_10collective13CollectiveMmaINS1_34MainloopSm90TmaGmmaWarpSpecializedILi5ENS5_IJNS4_1CILi8EEENSA_ILi1EEESC_EEENS1_35KernelTmaWarpSpecializedCooperativeEEENS5_IJNSA_ILi128EEESG_NSA_ILi64EEEEEENS_6half_tENS5_IJSC_llEEESJ_SK_NS4_8TiledMMAINS4_8MMA_AtomIJNS4_4SM904GMMA26MMA_64x128x16_F32F16F16_SSILNSO_5MajorE1ELSQ_1ELNSO_7ScaleInE1ELSR_1EEEEEENS4_6LayoutINS5_IJNSA_ILi2EEESC_SC_EEENS5_IJSC_NSA_ILi0EEESX_EEEEENS5_IJNS4_10UnderscoreES10_S10_EEEEENS4_13SM90_TMA_LOADENS4_14ComposedLayoutINS4_7SwizzleILi3ELi4ELi3EEENS4_18smem_ptr_flag_bitsILi16EEENSU_INS5_IJSH_SB_EEENS5_IJSC_SH_EEEEEEEvNS4_8identityENS4_23SM90_TMA_LOAD_MULTICASTES1C_vS1D_EENS_8epilogue10collective6detail29Sm90TmaWarpSpecializedAdapterINS1H_15DefaultEpilogueISJ_NS5_IJlSC_lEEES1L_NS1G_6thread17LinearCombinationISJ_Li1EffLNS1M_9ScaleType4KindE0ELNS_15FloatRoundStyleE2ESJ_EENS1_15EpilogueDefaultEEEEEvvEEEEvNT_6ParamsE:
[----:B------:R-:W0:Y:S01]  /*0000*/  LDC R1, c[0x0][0x28] ;  /* 0x00000a00ff017b82 */ /* 0x000e220000000800 */
[----:B------:R-:W1:Y:S01]  /*0010*/  S2R R95, SR_TID.X ;  /* 0x00000000005f7919 */ /* 0x000e620000002100 */
[----:B------:R-:W-:Y:S01]  /*0020*/  ELECT P0, URZ, PT ;  /* 0x00000000003f782f */ /* 0x000fe20003800000 */
[----:B------:R-:W-:Y:S01]  /*0030*/  BSSY B0, `(.L_x_0) ;  /* 0x000000f000007945 */ /* 0x000fe20003800000 */
[--C-:B-1----:R-:W-:Y:S02]  /*0040*/  SHF.R.U32.HI R0, RZ, 0x5, R95.reuse ;  /* 0x00000005ff007819 */ /* 0x102fe4000001165f */
[----:B------:R-:W-:-:S03]  /*0050*/  SHF.R.U32.HI R6, RZ, 0x7, R95 ;  /* 0x00000007ff067819 */ /* 0x000fc6000001165f */
[----:B------:R-:W1:Y:S04]  /*0060*/  SHFL.IDX PT, R3, R0, RZ, 0x1f ;  /* 0x00001fff00037589 */ /* 0x000e6800000e0000 */
[----:B------:R2:W3:Y:S01]  /*0070*/  SHFL.IDX PT, R2, R6, RZ, 0x1f ;  /* 0x00001fff06027589 */ /* 0x0004e200000e0000 */
[----:B-1----:R-:W-:-:S13]  /*0080*/  ISETP.NE.OR P0, PT, R3, RZ, !P0 ;  /* 0x000000ff0300720c */ /* 0x002fda0004705670 */
[----:B0-23--:R-:W-:Y:S05]  /*0090*/  @P0 BRA `(.L_x_1) ;  /* 0x0000000000200947 */ /* 0x00dfea0003800000 */
[----:B------:R-:W-:Y:S02]  /*00a0*/  ULDC.64 UR4, c[0x0][0x198] ;  /* 0x0000660000047ab9 */ /* 0x000fe40000000a00 */
[----:B------:R-:W-:Y:S02]  /*00b0*/  UIADD3 UR6, UP0, UR4, 0xf0, URZ ;  /* 0x000000f004067890 */ /* 0x000fe4000ff1e03f */
[----:B------:R-:W-:Y:S02]  /*00c0*/  UIADD3 UR4, UP1, UR4, 0x1f0, URZ ;  /* 0x000001f004047890 */ /* 0x000fe4000ff3e03f */
[----:B------:R-:W-:Y:S02]  /*00d0*/  UIADD3.X UR7, URZ, UR5, URZ, UP0, !UPT ;  /* 0x000000053f077290 */ /* 0x000fe400087fe43f */
[----:B------:R-:W-:-:S07]  /*00e0*/  UIADD3.X UR5, URZ, UR5, URZ, UP1, !UPT ;  /* 0x000000053f057290 */ /* 0x000fce0008ffe43f */
[----:B------:R0:W-:Y:S02]  /*00f0*/  UTMACCTL.PF [UR6] ;  /* 0x00000000060079b9 */ /* 0x0001e40008040000 */
[----:B------:R0:W-:Y:S02]  /*0100*/  UTMACCTL.PF [UR4] ;  /* 0x00000000040079b9 */ /* 0x0001e40008040000 */
[----:B0-----:R-:W-:Y:S01]  /*0110*/  NOP ;  /* 0x0000000000007918 */ /* 0x001fe20000000000 */
.L_x_1:
[----:B------:R-:W-:Y:S05]  /*0120*/  BSYNC B0 ;  /* 0x0000000000007941 */ /* 0x000fea0003800000 */
.L_x_0:
[----:B------:R-:W0:Y:S01]  /*0130*/  SHFL.IDX PT, R5, R0, RZ, 0x1f ;  /* 0x00001fff00057589 */ /* 0x000e2200000e0000 */
[----:B------:R-:W-:-:S04]  /*0140*/  SHF.R.S32.HI R4, RZ, 0x1f, R95 ;  /* 0x0000001fff047819 */ /* 0x000fc8000001145f */
[----:B------:R-:W-:-:S04]  /*0150*/  LEA.HI R4, R4, R95, RZ, 0x7 ;  /* 0x0000005f04047211 */ /* 0x000fc800078f38ff */
[----:B------:R-:W-:Y:S02]  /*0160*/  LOP3.LUT R4, R4, 0xffffff80, RZ, 0xc0, !PT ;  /* 0xffffff8004047812 */ /* 0x000fe400078ec0ff */
[----:B0-----:R-:W-:-:S13]  /*0170*/  ISETP.NE.AND P0, PT, R5, RZ, PT ;  /* 0x000000ff0500720c */ /* 0x001fda0003f05270 */
[----:B------:R-:W-:Y:S05]  /*0180*/  @P0 BRA `(.L_x_2) ;  /* 0x0000000000600947 */ /* 0x000fea0003800000 */
[----:B------:R-:W0:Y:S01]  /*0190*/  S2UR UR8, SR_CgaCtaId ;  /* 0x00000000000879c3 */ /* 0x000e220000008800 */
[----:B------:R-:W-:Y:S01]  /*01a0*/  UMOV UR4, 0x400 ;  /* 0x0000040000047882 */ /* 0x000fe20000000000 */
[----:B------:R-:W-:Y:S01]  /*01b0*/  UMOV UR5, 0x1 ;  /* 0x0000000100057882 */ /* 0x000fe20000000000 */
[----:B------:R-:W-:Y:S01]  /*01c0*/  UMOV UR6, 0x10 ;  /* 0x0000001000067882 */ /* 0x000fe20000000000 */
[----:B------:R-:W-:Y:S01]  /*01d0*/  ELECT P0, URZ, PT ;  /* 0x00000000003f782f */ /* 0x000fe20003800000 */
[----:B------:R-:W-:-:S04]  /*01e0*/  UIADD3 UR6, -UR6, 0x100000, URZ ;  /* 0x0010000006067890 */ /* 0x000fc8000fffe13f */
[----:B------:R-:W-:Y:S02]  /*01f0*/  USHF.L.U32 UR7, UR6, 0xb, URZ ;  /* 0x0000000b06077899 */ /* 0x000fe4000800063f */
[----:B------:R-:W-:Y:S02]  /*0200*/  USHF.L.U32 UR6, UR6, 0x1, URZ ;  /* 0x0000000106067899 */ /* 0x000fe4000800063f */
[----:B0-----:R-:W-:Y:S02]  /*0210*/  ULEA UR8, UR8, UR4, 0x18 ;  /* 0x0000000408087291 */ /* 0x001fe4000f8ec03f */
[----:B------:R-:W-:-:S04]  /*0220*/  UIADD3 UR4, -UR5, 0x100000, URZ ;  /* 0x0010000005047890 */ /* 0x000fc8000fffe13f */
[----:B------:R-:W-:Y:S02]  /*0230*/  USHF.L.U32 UR5, UR4, 0xb, URZ ;  /* 0x0000000b04057899 */ /* 0x000fe4000800063f */
[----:B------:R-:W-:Y:S01]  /*0240*/  USHF.L.U32 UR4, UR4, 0x1, URZ ;  /* 0x0000000104047899 */ /* 0x000fe2000800063f */
[----:B------:R-:W0:Y:S11]  /*0250*/  FENCE.VIEW.ASYNC.S ;  /* 0x00000000000073c6 */ /* 0x000e360000000000 */
[----:B0-----:R0:W1:Y:S01]  /*0260*/  SYNCS.EXCH.64 URZ, [UR8], UR4 ;  /* 0x00000004083f75b2 */ /* 0x0010620008000100 */
[----:B------:R0:W2:Y:S01]  /*0270*/  SYNCS.EXCH.64 URZ, [UR8+0x28], UR6 ;  /* 0x00002806083f75b2 */ /* 0x0000a20008000100 */
[----:B------:R0:W3:Y:S01]  /*0280*/  SYNCS.EXCH.64 URZ, [UR8+0x8], UR4 ;  /* 0x00000804083f75b2 */ /* 0x0000e20008000100 */
[----:B------:R0:W4:Y:S01]  /*0290*/  SYNCS.EXCH.64 URZ, [UR8+0x30], UR6 ;  /* 0x00003006083f75b2 */ /* 0x0001220008000100 */
[----:B------:R0:W0:Y:S01]  /*02a0*/  SYNCS.EXCH.64 URZ, [UR8+0x10], UR4 ;  /* 0x00001004083f75b2 */ /* 0x0000220008000100 */
[----:B------:R0:W0:Y:S01]  /*02b0*/  SYNCS.EXCH.64 URZ, [UR8+0x38], UR6 ;  /* 0x00003806083f75b2 */ /* 0x0000220008000100 */
[----:B------:R0:W0:Y:S01]  /*02c0*/  SYNCS.EXCH.64 URZ, [UR8+0x18], UR4 ;  /* 0x00001804083f75b2 */ /* 0x0000220008000100 */
[----:B------:R0:W0:Y:S01]  /*02d0*/  SYNCS.EXCH.64 URZ, [UR8+0x40], UR6 ;  /* 0x00004006083f75b2 */ /* 0x0000220008000100 */
[----:B------:R0:W0:Y:S01]  /*02e0*/  SYNCS.EXCH.64 URZ, [UR8+0x20], UR4 ;  /* 0x00002004083f75b2 */ /* 0x0000220008000100 */
[----:B------:R0:W0:Y:S01]  /*02f0*/  SYNCS.EXCH.64 URZ, [UR8+0x48], UR6 ;  /* 0x00004806083f75b2 */ /* 0x0000220008000100 */
[----:B------:R-:W-:Y:S01]  /*0300*/  NOP ;  /* 0x0000000000007918 */ /* 0x000fe20000000000 */
.L_x_2:
[----:B------:R-:W-:Y:S01]  /*0310*/  IMAD.IADD R8, R95, 0x1, -R4 ;  /* 0x000000015f087824 */ /* 0x000fe200078e0a04 */
[----:B------:R-:W5:Y:S01]  /*0320*/  SHFL.IDX PT, R0, R0, RZ, 0x1f ;  /* 0x00001fff00007589 */ /* 0x000f6200000e0000 */
[----:B0-----:R-:W0:Y:S01]  /*0330*/  S2UR UR8, SR_CTAID.X ;  /* 0x00000000000879c3 */ /* 0x001e220000002500 */
[----:B------:R-:W-:Y:S02]  /*0340*/  SHF.R.S32.HI R12, RZ, 0x1f, R5 ;  /* 0x0000001fff0c7819 */ /* 0x000fe40000011405 */
[----:B------:R-:W-:Y:S02]  /*0350*/  ELECT P0, URZ, PT ;  /* 0x00000000003f782f */ /* 0x000fe40003800000 */
[----:B------:R-:W-:Y:S01]  /*0360*/  SHF.R.S32.HI R7, RZ, 0x1f, R8 ;  /* 0x0000001fff077819 */ /* 0x000fe20000011408 */
[----:B------:R-:W1:Y:S01]  /*0370*/  S2R R4, SR_CTAID.Y ;  /* 0x0000000000047919 */ /* 0x000e620000002600 */
[----:B------:R-:W-:Y:S01]  /*0380*/  LEA.HI R12, R12, R5, RZ, 0x2 ;  /* 0x000000050c0c7211 */ /* 0x000fe200078f10ff */
[----:B------:R-:W-:Y:S01]  /*0390*/  ULDC UR4, c[0x0][0x150] ;  /* 0x0000540000047ab9 */ /* 0x000fe20000000800 */
[----:B------:R-:W-:Y:S01]  /*03a0*/  LEA.HI R7, R7, R8, RZ, 0x3 ;  /* 0x0000000807077211 */ /* 0x000fe200078f18ff */
[----:B------:R-:W2:Y:S01]  /*03b0*/  LDC R13, c[0x0][0x144] ;  /* 0x00005100ff0d7b82 */ /* 0x000ea20000000800 */
[----:B------:R-:W-:Y:S01]  /*03c0*/  LOP3.LUT R12, R12, 0x3ffffffc, RZ, 0xc0, !PT ;  /* 0x3ffffffc0c0c7812 */ /* 0x000fe200078ec0ff */
[----:B------:R-:W-:Y:S01]  /*03d0*/  NOP ;  /* 0x0000000000007918 */ /* 0x000fe20000000000 */
[--C-:B------:R-:W-:Y:S01]  /*03e0*/  SHF.R.S32.HI R9, RZ, 0x3, R7.reuse ;  /* 0x00000003ff097819 */ /* 0x100fe20000011407 */
[----:B------:R-:W-:Y:S01]  /*03f0*/  NOP ;  /* 0x0000000000007918 */ /* 0x000fe20000000000 */
[----:B------:R-:W-:Y:S01]  /*0400*/  SHF.R.S32.HI R10, RZ, 0x1f, R7 ;  /* 0x0000001fff0a7819 */ /* 0x000fe20000011407 */
[----:B------:R-:W-:Y:S01]  /*0410*/  IMAD.IADD R7, R5, 0x1, -R12 ;  /* 0x0000000105077824 */ /* 0x000fe200078e0a0c */
[----:B------:R-:W-:Y:S01]  /*0420*/  ISETP.NE.AND P3, PT, R2, RZ, PT ;  /* 0x000000ff0200720c */ /* 0x000fe20003f65270 */
[----:B------:R-:W3:Y:S01]  /*0430*/  LDC R15, c[0x0][0x140] ;  /* 0x00005000ff0f7b82 */ /* 0x000ee20000000800 */
[----:B------:R-:W-:Y:S01]  /*0440*/  LEA.HI R10, R10, R9, RZ, 0x2 ;  /* 0x000000090a0a7211 */ /* 0x000fe200078f10ff */
[----:B------:R-:W-:-:S03]  /*0450*/  IMAD.MOV.U32 R22, RZ, RZ, 0x1 ;  /* 0x00000001ff167424 */ /* 0x000fc600078e00ff */
[----:B------:R-:W-:Y:S02]  /*0460*/  LOP3.LUT R10, R10, 0xfffffffc, RZ, 0xc0, !PT ;  /* 0xfffffffc0a0a7812 */ /* 0x000fe400078ec0ff */
[----:B-----5:R-:W-:Y:S02]  /*0470*/  ISETP.NE.OR P0, PT, R0, RZ, !P0 ;  /* 0x000000ff0000720c */ /* 0x020fe40004705670 */
[----:B0-----:R-:W-:Y:S01]  /*0480*/  I2FP.F32.U32 R0, UR8 ;  /* 0x0000000800007c45 */ /* 0x001fe20008201000 */
[----:B------:R-:W-:Y:S02]  /*0490*/  IMAD.IADD R10, R9, 0x1, -R10 ;  /* 0x00000001090a7824 */ /* 0x000fe400078e0a0a */
[----:B------:R-:W0:Y:S02]  /*04a0*/  LDC R9, c[0x0][0x148] ;  /* 0x00005200ff097b82 */ /* 0x000e240000000800 */
[----:B------:R-:W-:Y:S02]  /*04b0*/  IMAD R7, R7, 0x4, R10 ;  /* 0x0000000407077824 */ /* 0x000fe400078e020a */
[----:B------:R-:W-:Y:S01]  /*04c0*/  FMUL R11, R0, UR4 ;  /* 0x00000004000b7c20 */ /* 0x000fe20008400000 */
[----:B------:R-:W-:Y:S01]  /*04d0*/  ULDC UR4, c[0x0][0x154] ;  /* 0x0000550000047ab9 */ /* 0x000fe20000000800 */
[----:B------:R-:W-:-:S02]  /*04e0*/  IMAD.SHL.U32 R0, R7, 0x4, RZ ;  /* 0x0000000407007824 */ /* 0x000fc400078e00ff */
[----:B------:R-:W-:Y:S02]  /*04f0*/  VOTEU.ALL UP0, P0 ;  /* 0x00000000003f7886 */ /* 0x000fe40000000000 */
[----:B------:R-:W5:Y:S01]  /*0500*/  F2I.U32.TRUNC.NTZ R11, R11 ;  /* 0x0000000b000b7305 */ /* 0x000f62000020f000 */
[----:B------:R-:W-:Y:S01]  /*0510*/  VOTEU.ALL UP1, P0 ;  /* 0x00000000003f7886 */ /* 0x000fe20000020000 */
[----:B------:R-:W-:Y:S02]  /*0520*/  LOP3.LUT R19, R7, 0xc, R0, 0x78, !PT ;  /* 0x0000000c07137812 */ /* 0x000fe400078e7800 */
[----:B-1----:R-:W-:Y:S01]  /*0530*/  I2FP.F32.U32 R7, R4 ;  /* 0x0000000400077245 */ /* 0x002fe20000201000 */
[----:B------:R-:W1:Y:S01]  /*0540*/  @!UP0 S2UR UR7, SR_CgaCtaId ;  /* 0x00000000000789c3 */ /* 0x000e620000008800 */
[----:B------:R-:W-:Y:S01]  /*0550*/  SHF.R.S32.HI R10, RZ, 0x1f, R19 ;  /* 0x0000001fff0a7819 */ /* 0x000fe20000011413 */
[----:B------:R-:W-:Y:S01]  /*0560*/  @!UP0 UMOV UR6, 0x400 ;  /* 0x0000040000068882 */ /* 0x000fe20000000000 */
[----:B------:R-:W-:Y:S01]  /*0570*/  SHF.R.S32.HI R0, RZ, 0x1f, R3 ;  /* 0x0000001fff007819 */ /* 0x000fe20000011403 */
[----:B------:R-:W-:Y:S01]  /*0580*/  FMUL R14, R7, UR4 ;  /* 0x00000004070e7c20 */ /* 0x000fe20008400000 */
[----:B------:R-:W-:Y:S01]  /*0590*/  LEA.HI R10, R10, R19, RZ, 0x3 ;  /* 0x000000130a0a7211 */ /* 0x000fe200078f18ff */
[----:B------:R-:W-:Y:S01]  /*05a0*/  UMOV UR4, 0x20 ;  /* 0x0000002000047882 */ /* 0x000fe20000000000 */
[----:B------:R-:W-:Y:S01]  /*05b0*/  LEA.HI R0, R0, R3, RZ, 0x2 ;  /* 0x0000000300007211 */ /* 0x000fe200078f10ff */
[----:B------:R-:W-:-:S04]  /*05c0*/  @!UP0 UIADD3 UR4, -UR4, 0x100000, URZ ;  /* 0x0010000004048890 */ /* 0x000fc8000fffe13f */
[----:B------:R-:W-:Y:S02]  /*05d0*/  @!UP0 USHF.L.U32 UR5, UR4, 0xb, URZ ;  /* 0x0000000b04058899 */ /* 0x000fe4000800063f */
[----:B------:R-:W-:Y:S01]  /*05e0*/  @!UP0 USHF.L.U32 UR4, UR4, 0x1, URZ ;  /* 0x0000000104048899 */ /* 0x000fe2000800063f */
[----:B------:R-:W-:Y:S01]  /*05f0*/  LOP3.LUT R12, R10, 0xfffffff8, RZ, 0xc0, !PT ;  /* 0xfffffff80a0c7812 */ /* 0x000fe200078ec0ff */
[----:B-----5:R-:W-:Y:S01]  /*0600*/  IMAD.MOV R16, RZ, RZ, -R11 ;  /* 0x000000ffff107224 */ /* 0x020fe200078e0a0b */
[----:B------:R-:W5:Y:S01]  /*0610*/  F2I.U32.TRUNC.NTZ R14, R14 ;  /* 0x0000000e000e7305 */ /* 0x000f62000020f000 */
[----:B------:R-:W-:Y:S02]  /*0620*/  LOP3.LUT R0, R0, 0xfffffffc, RZ, 0xc0, !PT ;  /* 0xfffffffc00007812 */ /* 0x000fe400078ec0ff */
[----:B--2---:R-:W-:Y:S01]  /*0630*/  IMAD R7, R13, R16, UR8 ;  /* 0x000000080d077e24 */ /* 0x004fe2000f8e0210 */
[----:B---3--:R-:W-:Y:S01]  /*0640*/  ISETP.EQ.U32.AND P2, PT, R15, 0x1, PT ;  /* 0x000000010f00780c */ /* 0x008fe20003f42070 */
[----:B------:R-:W-:-:S02]  /*0650*/  IMAD.IADD R12, R19, 0x1, -R12 ;  /* 0x00000001130c7824 */ /* 0x000fc400078e0a0c */
[----:B------:R-:W-:Y:S01]  /*0660*/  IMAD.IADD R3, R3, 0x1, -R0 ;  /* 0x0000000103037824 */ /* 0x000fe200078e0a00 */
[----:B------:R-:W-:Y:S02]  /*0670*/  LOP3.LUT R0, R95, 0x7f, RZ, 0xc0, !PT ;  /* 0x0000007f5f007812 */ /* 0x000fe400078ec0ff */
[----:B------:R-:W-:Y:S02]  /*0680*/  ISETP.NE.AND P4, PT, R12, R7, PT ;  /* 0x000000070c00720c */ /* 0x000fe40003f85270 */
[C---:B------:R-:W-:Y:S01]  /*0690*/  ISETP.NE.AND P1, PT, R3.reuse, 0x3, PT ;  /* 0x000000030300780c */ /* 0x040fe20003f25270 */
[----:B-1----:R-:W-:Y:S01]  /*06a0*/  @!UP0 ULEA UR6, UR7, UR6, 0x18 ;  /* 0x0000000607068291 */ /* 0x002fe2000f8ec03f */
[----:B-----5:R-:W-:Y:S01]  /*06b0*/  IMAD.MOV R23, RZ, RZ, -R14 ;  /* 0x000000ffff177224 */ /* 0x020fe200078e0a0e */
[----:B------:R-:W-:Y:S01]  /*06c0*/  VOTEU.ALL UP0, P0 ;  /* 0x00000000003f7886 */ /* 0x000fe20000000000 */
[----:B------:R-:W-:Y:S01]  /*06d0*/  LOP3.LUT P0, RZ, R8, 0x7, RZ, 0xc0, !PT ;  /* 0x0000000708ff7812 */ /* 0x000fe2000780c0ff */
[----:B------:R-:W-:Y:S01]  /*06e0*/  VIADD R8, R2, 0xffffffff ;  /* 0xffffffff02087836 */ /* 0x000fe20000000000 */
[----:B------:R-:W-:Y:S01]  /*06f0*/  ISETP.EQ.OR P1, PT, R3, RZ, !P1 ;  /* 0x000000ff0300720c */ /* 0x000fe20004f22670 */
[----:B0-----:R-:W-:Y:S01]  /*0700*/  IMAD R11, R9, R23, R4 ;  /* 0x00000017090b7224 */ /* 0x001fe200078e0204 */
[----:B------:R-:W-:-:S03]  /*0710*/  ISETP.LT.U32.AND P0, PT, R19, 0x8, !P0 ;  /* 0x000000081300780c */ /* 0x000fc60004701070 */
[----:B------:R-:W-:Y:S02]  /*0720*/  @P4 SHF.R.S32.HI R10, RZ, 0x3, R10 ;  /* 0x00000003ff0a4819 */ /* 0x000fe4000001140a */
[----:B------:R-:W-:Y:S01]  /*0730*/  ISETP.EQ.AND P1, PT, R2, RZ, P1 ;  /* 0x000000ff0200720c */ /* 0x000fe20000f22270 */
[----:B------:R-:W0:Y:S02]  /*0740*/  FENCE.VIEW.ASYNC.S ;  /* 0x00000000000073c6 */ /* 0x000e240000000000 */
[----:B0-----:R0:W1:Y:S01]  /*0750*/  @!UP0 SYNCS.EXCH.64 URZ, [UR6+0x60], UR4 ;  /* 0x00006004063f85b2 */ /* 0x0010620008000100 */
[----:B------:R-:W-:Y:S02]  /*0760*/  @P4 ISETP.NE.AND P5, PT, R10, R11, PT ;  /* 0x0000000b0a00420c */ /* 0x000fe40003fa5270 */
[----:B------:R-:W-:Y:S02]  /*0770*/  ISETP.GE.U32.AND P6, PT, R8, 0x2, PT ;  /* 0x000000020800780c */ /* 0x000fe40003fc6070 */
[----:B------:R-:W-:-:S02]  /*0780*/  SEL R11, RZ, 0x1, !P0 ;  /* 0x00000001ff0b7807 */ /* 0x000fc40004000000 */
[----:B------:R-:W-:Y:S02]  /*0790*/  @P4 SEL R22, RZ, 0x1, P5 ;  /* 0x00000001ff164807 */ /* 0x000fe40002800000 */
[----:B------:R-:W-:Y:S02]  /*07a0*/  SEL R18, RZ, 0x1, !P1 ;  /* 0x00000001ff127807 */ /* 0x000fe40004800000 */
[----:B------:R-:W-:Y:S02]  /*07b0*/  LOP3.LUT R22, R22, R11, RZ, 0xc0, !PT ;  /* 0x0000000b16167212 */ /* 0x000fe400078ec0ff */
[----:B------:R-:W-:Y:S01]  /*07c0*/  SEL R18, R18, 0x2, P6 ;  /* 0x0000000212127807 */ /* 0x000fe20003000000 */
[----:B------:R0:W2:Y:S01]  /*07d0*/  @!UP1 SYNCS.EXCH.64 URZ, [UR6+0x68], UR4 ;  /* 0x00006804063f95b2 */ /* 0x0000a20008000100 */
[----:B------:R-:W-:Y:S01]  /*07e0*/  NOP ;  /* 0x0000000000007918 */ /* 0x000fe20000000000 */
[----:B------:R-:W-:Y:S05]  /*07f0*/  @!P2 BRA `(.L_x_3) ;  /* 0x000000000008a947 */ /* 0x000fea0003800000 */
[----:B-12-4-:R-:W-:Y:S01]  /*0800*/  UCGABAR_ARV ;  /* 0x00000000000079c7 */ /* 0x016fe20008000000 */
[----:B------:R-:W-:Y:S05]  /*0810*/  BRA `(.L_x_4) ;  /* 0x0000000000047947 */ /* 0x000fea0003800000 */
.L_x_3:
[----:B-12-4-:R-:W-:Y:S01]  /*0820*/  NOP ;  /* 0x0000000000007918 */ /* 0x016fe20000000000 */
.L_x_4:
[----:B------:R-:W1:Y:S01]  /*0830*/  LDC R2, c[0x0][0x65c] ;  /* 0x00019700ff027b82 */ /* 0x000e620000000800 */
[----:B------:R-:W-:Y:S02]  /*0840*/  IMAD.U32 R10, RZ, RZ, UR8 ;  /* 0x00000008ff0a7e24 */ /* 0x000fe4000f8e00ff */
[----:B------:R-:W-:Y:S01]  /*0850*/  IMAD.MOV.U32 R11, RZ, RZ, RZ ;  /* 0x000000ffff0b7224 */ /* 0x000fe200078e00ff */
[----:B-1----:R-:W-:-:S04]  /*0860*/  ISETP.NE.AND P1, PT, R2, 0x1, PT ;  /* 0x000000010200780c */ /* 0x002fc80003f25270 */
[----:B------:R-:W-:-:S09]  /*0870*/  P2R R5, PR, RZ, 0x2 ;  /* 0x00000002ff057803 */ /* 0x000fd20000000000 */
[----:B------:R-:W1:Y:S01]  /*0880*/  @P1 LDC R17, c[0x0][0x10] ;  /* 0x00000400ff111b82 */ /* 0x000e620000000800 */
[----:B------:R-:W-:Y:S02]  /*0890*/  @P1 IMAD.MOV.U32 R5, RZ, RZ, RZ ;  /* 0x000000ffff051224 */ /* 0x000fe400078e00ff */
[----:B------:R-:W-:-:S05]  /*08a0*/  @P1 IMAD.MOV.U32 R15, RZ, RZ, RZ ;  /* 0x000000ffff0f1224 */ /* 0x000fca00078e00ff */
[----:B------:R-:W2:Y:S01]  /*08b0*/  @!P1 LDC R13, c[0x0][0xc] ;  /* 0x00000300ff0d9b82 */ /* 0x000ea20000000800 */
[----:B0-----:R-:W-:Y:S01]  /*08c0*/  ULDC UR4, c[0x0][0xc] ;  /* 0x0000030000047ab9 */ /* 0x001fe20000000800 */
[----:B------:R-:W-:Y:S01]  /*08d0*/  ULDC UR5, c[0x0][0x10] ;  /* 0x0000040000057ab9 */ /* 0x000fe20000000800 */
[----:B------:R-:W-:Y:S01]  /*08e0*/  ULDC UR6, c[0x0][0x14] ;  /* 0x0000050000067ab9 */ /* 0x000fe20000000800 */
[----:B------:R-:W-:-:S04]  /*08f0*/  UIMAD.WIDE.U32 UR4, UR4, UR5, URZ ;  /* 0x00000005040472a5 */ /* 0x000fc8000f8e003f */
[----:B------:R-:W-:Y:S02]  /*0900*/  UIMAD.WIDE.U32 UR38, UR4, UR6, URZ ;  /* 0x00000006042672a5 */ /* 0x000fe4000f8e003f */
[----:B------:R-:W-:-:S04]  /*0910*/  UIMAD UR41, UR5, UR6, URZ ;  /* 0x00000006052972a4 */ /* 0x000fc8000f8e023f */
[----:B------:R-:W-:Y:S01]  /*0920*/  UIADD3 UR41, UR39, UR41, URZ ;  /* 0x0000002927297290 */ /* 0x000fe2000fffe03f */
[----:B-1----:R-:W-:-:S04]  /*0930*/  @P1 IMAD.WIDE.U32 R16, R17, UR8, R4 ;  /* 0x0000000811101c25 */ /* 0x002fc8000f8e0004 */
[----:B------:R-:W-:Y:S02]  /*0940*/  @P1 IMAD.IADD R17, R17, 0x1, R15 ;  /* 0x0000000111111824 */ /* 0x000fe400078e020f */
[----:B--2---:R-:W-:-:S04]  /*0950*/  @!P1 IMAD.WIDE.U32 R10, R4, R13, R10 ;  /* 0x0000000d040a9225 */ /* 0x004fc800078e000a */
[----:B------:R-:W-:Y:S02]  /*0960*/  @!P1 IMAD.MOV.U32 R16, RZ, RZ, R10 ;  /* 0x000000ffff109224 */ /* 0x000fe400078e000a */
[----:B------:R-:W-:Y:S01]  /*0970*/  @!P1 IMAD.MOV.U32 R17, RZ, RZ, R11 ;  /* 0x000000ffff119224 */ /* 0x000fe200078e000b */
[----:B------:R-:W-:Y:S06]  /*0980*/  @!P2 BRA `(.L_x_5) ;  /* 0x00000000000ca947 */ /* 0x000fec0003800000 */
[----:B------:R-:W-:Y:S01]  /*0990*/  UCGABAR_WAIT ;  /* 0x0000000000007dc7 */ /* 0x000fe20008000000 */
[----:B------:R-:W-:Y:S01]  /*09a0*/  CCTL.IVALL ;  /* 0x00000000ff00798f */ /* 0x000fe20002000000 */
[----:B------:R-:W-:Y:S05]  /*09b0*/  BRA `(.L_x_6) ;  /* 0x0000000000047947 */ /* 0x000fea0003800000 */
.L_x_5:
[----:B------:R-:W-:Y:S06]  /*09c0*/  BAR.SYNC.DEFER_BLOCKING 0x0 ;  /* 0x0000000000007b1d */ /* 0x000fec0000010000 */
.L_x_6:
[----:B------:R-:W-:Y:S05]  /*09d0*/  @!P3 BRA `(.L_x_7) ;  /* 0x0000005c00a4b947 */ /* 0x000fea0003800000 */
[----:B------:R-:W-:-:S13]  /*09e0*/  ISETP.GT.U32.AND P0, PT, R8, 0x1, PT ;  /* 0x000000010800780c */ /* 0x000fda0003f04070 */
[----:B------:R-:W-:Y:S05]  /*09f0*/  @P0 EXIT ;  /* 0x000000000000094d */ /* 0x000fea0003800000 */
[----:B------:R-:W-:Y:S01]  /*0a00*/  ULDC.64 UR4, c[0x0][0x650] ;  /* 0x0001940000047ab9 */ /* 0x000fe20000000a00 */
[----:B------:R-:W-:Y:S01]  /*0a10*/  PRMT R3, RZ, 0x7610, R3 ;  /* 0x00007610ff037816 */ /* 0x000fe20000000003 */
[----:B------:R-:W-:Y:S01]  /*0a20*/  IMAD.MOV.U32 R103, RZ, RZ, -0x1 ;  /* 0xffffffffff677424 */ /* 0x000fe200078e00ff */
[----:B------:R-:W-:Y:S01]  /*0a30*/  ISETP.GE.U32.AND P0, PT, R16, UR4, PT ;  /* 0x0000000410007c0c */ /* 0x000fe2000bf06070 */
[----:B------:R-:W-:Y:S02]  /*0a40*/  IMAD.MOV.U32 R100, RZ, RZ, -0x1 ;  /* 0xffffffffff647424 */ /* 0x000fe400078e00ff */
[----:B------:R-:W-:Y:S01]  /*0a50*/  IMAD.MOV.U32 R101, RZ, RZ, -0x1 ;  /* 0xffffffffff657424 */ /* 0x000fe200078e00ff */
[----:B------:R-:W-:-:S13]  /*0a60*/  ISETP.GE.U32.AND.EX P0, PT, R17, UR5, PT, P0 ;  /* 0x0000000511007c0c */ /* 0x000fda000bf06100 */
[----:B------:R-:W-:Y:S05]  /*0a70*/  @P0 BRA `(.L_x_8) ;  /* 0x0000000400280947 */ /* 0x000fea0003800000 */
[----:B------:R-:W0:Y:S01]  /*0a80*/  LDC.64 R24, c[0x0][0x628] ;  /* 0x00018a00ff187b82 */ /* 0x000e220000000a00 */
[----:B------:R-:W-:Y:S02]  /*0a90*/  IMAD.MOV.U32 R10, RZ, RZ, R16 ;  /* 0x000000ffff0a7224 */ /* 0x000fe400078e0010 */
[----:B------:R-:W-:-:S05]  /*0aa0*/  IMAD.MOV.U32 R11, RZ, RZ, R17 ;  /* 0x000000ffff0b7224 */ /* 0x000fca00078e0011 */
[----:B------:R-:W1:Y:S08]  /*0ab0*/  LDC R8, c[0x0][0x630] ;  /* 0x00018c00ff087b82 */ /* 0x000e700000000800 */
[----:B------:R-:W2:Y:S01]  /*0ac0*/  LDC.64 R26, c[0x0][0x620] ;  /* 0x00018800ff1a7b82 */ /* 0x000ea20000000a00 */
[----:B0-----:R-:W-:-:S04]  /*0ad0*/  ISETP.NE.U32.AND P0, PT, R24, RZ, PT ;  /* 0x000000ff1800720c */ /* 0x001fc80003f05070 */
[----:B------:R-:W-:-:S13]  /*0ae0*/  ISETP.NE.AND.EX P0, PT, R25, RZ, PT, P0 ;  /* 0x000000ff1900720c */ /* 0x000fda0003f05300 */
[----:B-12---:R-:W-:Y:S05]  /*0af0*/  @!P0 BRA `(.L_x_9) ;  /* 0x0000000000288947 */ /* 0x006fea0003800000 */
[----:B------:R-:W0:Y:S02]  /*0b00*/  LDC R3, c[0x0][0x634] ;  /* 0x00018d00ff037b82 */ /* 0x000e240000000800 */
[----:B0-----:R-:W-:-:S05]  /*0b10*/  IADD3 R3, P0, R16, R3, RZ ;  /* 0x0000000310037210 */ /* 0x001fca0007f1e0ff */
[----:B------:R-:W-:-:S04]  /*0b20*/  IMAD.X R21, RZ, RZ, R17, P0 ;  /* 0x000000ffff157224 */ /* 0x000fc800000e0611 */
[----:B------:R-:W-:-:S04]  /*0b30*/  IMAD.WIDE.U32 R10, R21, R24, RZ ;  /* 0x00000018150a7225 */ /* 0x000fc800078e00ff */
[----:B------:R-:W-:-:S04]  /*0b40*/  IMAD.WIDE.U32 R12, P0, R3, R25, R10 ;  /* 0x00000019030c7225 */ /* 0x000fc8000780000a */
[----:B------:R-:W-:-:S04]  /*0b50*/  IMAD.WIDE.U32 R10, R3, R24, RZ ;  /* 0x00000018030a7225 */ /* 0x000fc800078e00ff */
[----:B------:R-:W-:Y:S01]  /*0b60*/  IMAD.X R15, RZ, RZ, RZ, P0 ;  /* 0x000000ffff0f7224 */ /* 0x000fe200000e06ff */
[----:B------:R-:W-:Y:S01]  /*0b70*/  IADD3 RZ, P0, R11, R12, RZ ;  /* 0x0000000c0bff7210 */ /* 0x000fe20007f1e0ff */
[----:B------:R-:W-:-:S04]  /*0b80*/  IMAD.MOV.U32 R14, RZ, RZ, R13 ;  /* 0x000000ffff0e7224 */ /* 0x000fc800078e000d */
[----:B------:R-:W-:-:S08]  /*0b90*/  IMAD.WIDE.U32.X R10, R21, R25, R14, P0 ;  /* 0x00000019150a7225 */ /* 0x000fd000000e040e */
.L_x_9:
[----:B------:R-:W0:Y:S01]  /*0ba0*/  LDC.64 R30, c[0x0][0x640] ;  /* 0x00019000ff1e7b82 */ /* 0x000e220000000a00 */
[-CC-:B------:R-:W-:Y:S02]  /*0bb0*/  SHF.R.U64 R101, R10, R8.reuse, R11.reuse ;  /* 0x000000080a657219 */ /* 0x180fe4000000120b */
[----:B------:R-:W-:Y:S02]  /*0bc0*/  SHF.R.U32.HI R3, RZ, R8, R11 ;  /* 0x00000008ff037219 */ /* 0x000fe4000001160b */
[----:B------:R-:W-:-:S03]  /*0bd0*/  IADD3 R5, P0, RZ, -R101, RZ ;  /* 0x80000065ff057210 */ /* 0x000fc60007f1e0ff */
[----:B------:R-:W1:Y:S02]  /*0be0*/  LDC R12, c[0x0][0x618] ;  /* 0x00018600ff0c7b82 */ /* 0x000e640000000800 */
[----:B------:R-:W-:Y:S02]  /*0bf0*/  IMAD.X R3, RZ, RZ, ~R3, P0 ;  /* 0x000000ffff037224 */ /* 0x000fe400000e0e03 */
[----:B------:R-:W-:-:S04]  /*0c00*/  IMAD.WIDE.U32 R10, R5, R26, R16 ;  /* 0x0000001a050a7225 */ /* 0x000fc800078e0010 */
[----:B------:R-:W2:Y:S01]  /*0c10*/  LDC R20, c[0x0][0x608] ;  /* 0x00018200ff147b82 */ /* 0x000ea20000000800 */
[----:B------:R-:W-:Y:S02]  /*0c20*/  IMAD R8, R3, R26, RZ ;  /* 0x0000001a03087224 */ /* 0x000fe400078e02ff */
[----:B------:R-:W-:Y:S02]  /*0c30*/  IMAD.MOV.U32 R3, RZ, RZ, -0x1 ;  /* 0xffffffffff037424 */ /* 0x000fe400078e00ff */
[----:B------:R-:W-:Y:S02]  /*0c40*/  IMAD R5, R5, R27, R8 ;  /* 0x0000001b05057224 */ /* 0x000fe400078e0208 */
[----:B------:R-:W-:Y:S01]  /*0c50*/  IMAD R26, R9, R23, R4 ;  /* 0x00000017091a7224 */ /* 0x000fe200078e0204 */
[----:B------:R-:W3:Y:S01]  /*0c60*/  LDC R28, c[0x0][0x658] ;  /* 0x00019600ff1c7b82 */ /* 0x000ee20000000800 */
[----:B------:R-:W-:Y:S01]  /*0c70*/  IMAD.IADD R5, R11, 0x1, R5 ;  /* 0x000000010b057824 */ /* 0x000fe200078e0205 */
[----:B0-----:R-:W-:Y:S01]  /*0c80*/  ISETP.NE.U32.AND P0, PT, R30, RZ, PT ;  /* 0x000000ff1e00720c */ /* 0x001fe20003f05070 */
[----:B------:R-:W-:-:S03]  /*0c90*/  IMAD.MOV.U32 R23, RZ, RZ, 0x1 ;  /* 0x00000001ff177424 */ /* 0x000fc600078e00ff */
[----:B------:R-:W-:Y:S02]  /*0ca0*/  ISETP.NE.AND.EX P0, PT, R31, RZ, PT, P0 ;  /* 0x000000ff1f00720c */ /* 0x000fe40003f05300 */
[----:B------:R-:W0:Y:S01]  /*0cb0*/  LDC R24, c[0x0][0x600] ;  /* 0x00018000ff187b82 */ /* 0x000e220000000800 */
[-CC-:B-1----:R-:W-:Y:S02]  /*0cc0*/  SHF.R.U64 R14, R10, R12.reuse, R5.reuse ;  /* 0x0000000c0a0e7219 */ /* 0x182fe40000001205 */
[----:B------:R-:W-:-:S05]  /*0cd0*/  SHF.R.U32.HI R5, RZ, R12, R5 ;  /* 0x0000000cff057219 */ /* 0x000fca0000011605 */
[----:B------:R-:W1:Y:S01]  /*0ce0*/  LDC R15, c[0x0][0x648] ;  /* 0x00019200ff0f7b82 */ /* 0x000e620000000800 */
[-CC-:B--2---:R-:W-:Y:S02]  /*0cf0*/  SHF.R.U64 R27, R14, R20.reuse, R5.reuse ;  /* 0x000000140e1b7219 */ /* 0x184fe40000001205 */
[----:B------:R-:W-:-:S05]  /*0d00*/  SHF.R.U32.HI R5, RZ, R20, R5 ;  /* 0x00000014ff057219 */ /* 0x000fca0000011605 */
[----:B------:R-:W2:Y:S01]  /*0d10*/  LDC R21, c[0x0][0x638] ;  /* 0x00018e00ff157b82 */ /* 0x000ea20000000800 */
[-CC-:B---3--:R-:W-:Y:S02]  /*0d20*/  SHF.R.U64 R20, R27, R28.reuse, R5.reuse ;  /* 0x0000001c1b147219 */ /* 0x188fe40000001205 */
[-C--:B------:R-:W-:Y:S02]  /*0d30*/  SHF.L.U32 R3, R3, R28.reuse, RZ ;  /* 0x0000001c03037219 */ /* 0x080fe400000006ff */
[----:B------:R-:W-:Y:S01]  /*0d40*/  SHF.R.U32.HI R5, RZ, R28, R5 ;  /* 0x0000001cff057219 */ /* 0x000fe20000011605 */
[----:B------:R-:W-:Y:S01]  /*0d50*/  IMAD.MOV.U32 R4, RZ, RZ, R20 ;  /* 0x000000ffff047224 */ /* 0x000fe200078e0014 */
[----:B------:R-:W-:Y:S01]  /*0d60*/  LOP3.LUT R12, RZ, R3, RZ, 0x33, !PT ;  /* 0x00000003ff0c7212 */ /* 0x000fe200078e33ff */
[----:B------:R-:W3:Y:S01]  /*0d70*/  LDC R25, c[0x0][0x610] ;  /* 0x00018400ff197b82 */ /* 0x000ee20000000800 */
[----:B------:R-:W-:Y:S05]  /*0d80*/  @!P0 BRA `(.L_x_10) ;  /* 0x0000000000288947 */ /* 0x000fea0003800000 */
[----:B------:R-:W4:Y:S02]  /*0d90*/  LDC R3, c[0x0][0x64c] ;  /* 0x00019300ff037b82 */ /* 0x000f240000000800 */
[----:B----4-:R-:W-:-:S05]  /*0da0*/  IADD3 R3, P0, R20, R3, RZ ;  /* 0x0000000314037210 */ /* 0x010fca0007f1e0ff */
        /* <DEDUP_REMOVED lines=8> */
.L_x_10:
[----:B-1----:R-:W-:Y:S01]  /*0e30*/  SHF.R.U64 R4, R4, R15, R5 ;  /* 0x0000000f04047219 */ /* 0x002fe20000001205 */
[----:B0-----:R-:W-:Y:S01]  /*0e40*/  VIADD R5, R24, 0xffffffff ;  /* 0xffffffff18057836 */ /* 0x001fe20000000000 */
[----:B------:R-:W-:Y:S02]  /*0e50*/  SHF.L.U32 R3, R23, R28, RZ ;  /* 0x0000001c17037219 */ /* 0x000fe400000006ff */
[----:B------:R-:W-:Y:S01]  /*0e60*/  LOP3.LUT R12, R27, R12, RZ, 0xc0, !PT ;  /* 0x0000000c1b0c7212 */ /* 0x000fe200078ec0ff */
[----:B------:R-:W-:Y:S01]  /*0e70*/  IMAD.MOV R8, RZ, RZ, -R4 ;  /* 0x000000ffff087224 */ /* 0x000fe200078e0a04 */
[----:B------:R-:W-:-:S03]  /*0e80*/  SEL R7, R7, R26, !P1 ;  /* 0x0000001a07077207 */ /* 0x000fc60004800000 */
[----:B------:R-:W-:Y:S01]  /*0e90*/  IMAD R12, R3, R4, R12 ;  /* 0x00000004030c7224 */ /* 0x000fe200078e020c */
[----:B------:R-:W-:Y:S01]  /*0ea0*/  LOP3.LUT R4, R14, R5, RZ, 0xc0, !PT ;  /* 0x000000050e047212 */ /* 0x000fe200078ec0ff */
[----:B--2---:R-:W-:Y:S02]  /*0eb0*/  IMAD R3, R8, R21, R20 ;  /* 0x0000001508037224 */ /* 0x004fe400078e0214 */
[----:B---3--:R-:W-:Y:S02]  /*0ec0*/  IMAD R7, R12, R25, R7 ;  /* 0x000000190c077224 */ /* 0x008fe400078e0207 */
[----:B------:R-:W-:Y:S02]  /*0ed0*/  IMAD.MOV.U32 R5, RZ, RZ, 0x1 ;  /* 0x00000001ff057424 */ /* 0x000fe400078e00ff */
[----:B------:R-:W-:-:S03]  /*0ee0*/  IMAD R4, R3, R24, R4 ;  /* 0x0000001803047224 */ /* 0x000fc600078e0204 */
[----:B------:R-:W-:Y:S02]  /*0ef0*/  PRMT R3, R5, 0x7610, R3 ;  /* 0x0000761005037816 */ /* 0x000fe40000000003 */
[----:B------:R-:W-:Y:S02]  /*0f00*/  SEL R100, R4, R7, !P1 ;  /* 0x0000000704647207 */ /* 0x000fe40004800000 */
[----:B------:R-:W-:-:S07]  /*0f10*/  SEL R103, R7, R4, !P1 ;  /* 0x0000000407677207 */ /* 0x000fce0004800000 */
.L_x_8:
[----:B------:R-:W-:-:S08]  /*0f20*/  NOP ;  /* 0x0000000000007918 */ /* 0x000fd00000000000 */
[----:B------:R-:W0:Y:S02]  /*0f30*/  USETMAXREG.TRY_ALLOC.CTAPOOL UP0, 0xe8 ;  /* 0x000000e8000079c8 */ /* 0x000e240008000600 */
[----:B0-----:R-:W-:-:S13]  /*0f40*/  PLOP3.LUT P0, PT, PT, PT, UP0, 0x80, 0x0 ;  /* 0x000000000000781c */ /* 0x001fda0003f0f008 */
[----:B------:R-:W-:Y:S05]  /*0f50*/  @!P0 BRA `(.L_x_8) ;  /* 0xfffffffc00f08947 */ /* 0x000fea000383ffff */
[----:B------:R-:W-:Y:S01]  /*0f60*/  ULDC.64 UR4, c[0x0][0x598] ;  /* 0x0001660000047ab9 */ /* 0x000fe20000000a00 */
[----:B------:R-:W-:Y:S01]  /*0f70*/  ULDC.64 UR36, c[0x0][0x208] ;  /* 0x0000820000247ab9 */ /* 0x000fe20000000a00 */
[----:B------:R-:W-:-:S04]  /*0f80*/  ISETP.NE.U32.AND P0, PT, RZ, UR4, PT ;  /* 0x00000004ff007c0c */ /* 0x000fc8000bf05070 */
[----:B------:R-:W-:-:S13]  /*0f90*/  ISETP.NE.AND.EX P0, PT, RZ, UR5, PT, P0 ;  /* 0x00000005ff007c0c */ /* 0x000fda000bf05300 */
[----:B------:R-:W-:Y:S05]  /*0fa0*/  @!P0 BRA `(.L_x_11) ;  /* 0x00000000001c8947 */ /* 0x000fea0003800000 */
[----:B------:R-:W0:Y:S02]  /*0fb0*/  LDC.64 R4, c[0x0][0x598] ;  /* 0x00016600ff047b82 */ /* 0x000e240000000a00 */
[----:B0-----:R-:W2:Y:S02]  /*0fc0*/  LDG.E.64 R4, desc[UR36][R4.64] ;  /* 0x0000002404047981 */ /* 0x001ea4000c1e1b00 */
[----:B--2---:R-:W-:-:S04]  /*0fd0*/  ISETP.NE.U32.AND P0, PT, R4, RZ, PT ;  /* 0x000000ff0400720c */ /* 0x004fc80003f05070 */
[----:B------:R-:W-:-:S13]  /*0fe0*/  ISETP.NE.AND.EX P0, PT, R5, RZ, PT, P0 ;  /* 0x000000ff0500720c */ /* 0x000fda0003f05300 */
[----:B------:R-:W-:Y:S05]  /*0ff0*/  @!P0 BRA `(.L_x_11) ;  /* 0x0000000000088947 */ /* 0x000fea0003800000 */
[----:B------:R0:W5:Y:S01]  /*1000*/  LD.E R23, desc[UR36][R4.64] ;  /* 0x0000002404177980 */ /* 0x000162000c101900 */
[----:B------:R-:W-:Y:S05]  /*1010*/  BRA `(.L_x_12) ;  /* 0x0000000000247947 */ /* 0x000fea0003800000 */
.L_x_11:
[----:B------:R-:W-:Y:S02]  /*1020*/  ULDC.64 UR4, c[0x0][0x588] ;  /* 0x0001620000047ab9 */ /* 0x000fe40000000a00 */
[----:B------:R-:W-:-:S04]  /*1030*/  ISETP.NE.U32.AND P0, PT, RZ, UR4, PT ;  /* 0x00000004ff007c0c */ /* 0x000fc8000bf05070 */
[----:B------:R-:W-:-:S13]  /*1040*/  ISETP.NE.AND.EX P0, PT, RZ, UR5, PT, P0 ;  /* 0x00000005ff007c0c */ /* 0x000fda000bf05300 */
[----:B------:R-:W-:Y:S05]  /*1050*/  @!P0 BRA `(.L_x_13) ;  /* 0x00000000000c8947 */ /* 0x000fea0003800000 */
[----:B------:R-:W0:Y:S02]  /*1060*/  LDC.64 R4, c[0x0][0x588] ;  /* 0x00016200ff047b82 */ /* 0x000e240000000a00 */
[----:B0-----:R1:W5:Y:S01]  /*1070*/  LDG.E R23, desc[UR36][R4.64] ;  /* 0x0000002404177981 */ /* 0x001362000c1e1900 */
[----:B------:R-:W-:Y:S05]  /*1080*/  BRA `(.L_x_12) ;  /* 0x0000000000087947 */ /* 0x000fea0003800000 */
.L_x_13:
[----:B------:R-:W-:Y:S02]  /*1090*/  ULDC UR4, c[0x0][0x580] ;  /* 0x0001600000047ab9 */ /* 0x000fe40000000800 */
[----:B------:R-:W-:-:S07]  /*10a0*/  IMAD.U32 R23, RZ, RZ, UR4 ;  /* 0x00000004ff177e24 */ /* 0x000fce000f8e00ff */
.L_x_12:
[----:B------:R-:W-:Y:S02]  /*10b0*/  ULDC.64 UR4, c[0x0][0x5a0] ;  /* 0x0001680000047ab9 */ /* 0x000fe40000000a00 */
[----:B------:R-:W-:-:S04]  /*10c0*/  ISETP.NE.U32.AND P0, PT, RZ, UR4, PT ;  /* 0x00000004ff007c0c */ /* 0x000fc8000bf05070 */
[----:B------:R-:W-:-:S13]  /*10d0*/  ISETP.NE.AND.EX P0, PT, RZ, UR5, PT, P0 ;  /* 0x00000005ff007c0c */ /* 0x000fda000bf05300 */
[----:B------:R-:W-:Y:S05]  /*10e0*/  @!P0 BRA `(.L_x_14) ;  /* 0x00000000001c8947 */ /* 0x000fea0003800000 */
[----:B01----:R-:W0:Y:S02]  /*10f0*/  LDC.64 R4, c[0x0][0x5a0] ;  /* 0x00016800ff047b82 */ /* 0x003e240000000a00 */
[----:B0-----:R-:W2:Y:S02]  /*1100*/  LDG.E.64 R4, desc[UR36][R4.64] ;  /* 0x0000002404047981 */ /* 0x001ea4000c1e1b00 */
[----:B--2---:R-:W-:-:S04]  /*1110*/  ISETP.NE.U32.AND P0, PT, R4, RZ, PT ;  /* 0x000000ff0400720c */ /* 0x004fc80003f05070 */
[----:B------:R-:W-:-:S13]  /*1120*/  ISETP.NE.AND.EX P0, PT, R5, RZ, PT, P0 ;  /* 0x000000ff0500720c */ /* 0x000fda0003f05300 */
[----:B------:R-:W-:Y:S05]  /*1130*/  @!P0 BRA `(.L_x_14) ;  /* 0x0000000000088947 */ /* 0x000fea0003800000 */
[----:B------:R0:W5:Y:S01]  /*1140*/  LD.E R90, desc[UR36][R4.64] ;  /* 0x00000024045a7980 */ /* 0x000162000c101900 */
[----:B------:R-:W-:Y:S05]  /*1150*/  BRA `(.L_x_15) ;  /* 0x0000000000247947 */ /* 0x000fea0003800000 */
.L_x_14:
[----:B------:R-:W-:Y:S02]  /*1160*/  ULDC.64 UR4, c[0x0][0x590] ;  /* 0x0001640000047ab9 */ /* 0x000fe40000000a00 */
[----:B------:R-:W-:-:S04]  /*1170*/  ISETP.NE.U32.AND P0, PT, RZ, UR4, PT ;  /* 0x00000004ff007c0c */ /* 0x000fc8000bf05070 */
[----:B------:R-:W-:-:S13]  /*1180*/  ISETP.NE.AND.EX P0, PT, RZ, UR5, PT, P0 ;  /* 0x00000005ff007c0c */ /* 0x000fda000bf05300 */
[----:B------:R-:W-:Y:S05]  /*1190*/  @!P0 BRA `(.L_x_16) ;  /* 0x00000000000c8947 */ /* 0x000fea0003800000 */
[----:B------:R-:W2:Y:S02]  /*11a0*/  LDC.64 R90, c[0x0][0x590] ;  /* 0x00016400ff5a7b82 */ /* 0x000ea40000000a00 */
[----:B--2---:R2:W5:Y:S01]  /*11b0*/  LDG.E R90, desc[UR36][R90.64] ;  /* 0x000000245a5a7981 */ /* 0x004562000c1e1900 */
[----:B------:R-:W-:Y:S05]  /*11c0*/  BRA `(.L_x_15) ;  /* 0x0000000000087947 */ /* 0x000fea0003800000 */
.L_x_16:
[----:B------:R-:W-:Y:S02]  /*11d0*/  ULDC UR4, c[0x0][0x584] ;  /* 0x0001610000047ab9 */ /* 0x000fe40000000800 */
[----:B------:R-:W-:-:S07]  /*11e0*/  IMAD.U32 R90, RZ, RZ, UR4 ;  /* 0x00000004ff5a7e24 */ /* 0x000fce000f8e00ff */
.L_x_15:
[----:B------:R-:W-:-:S13]  /*11f0*/  LOP3.LUT P0, RZ, R3, 0xff, RZ, 0xc0, !PT ;  /* 0x000000ff03ff7812 */ /* 0x000fda000780c0ff */
[----:B------:R-:W-:Y:S05]  /*1200*/  @!P0 EXIT ;  /* 0x000000000000894d */ /* 0x000fea0003800000 */
[----:B------:R-:W3:Y:S01]  /*1210*/  LDC R93, c[0x0][0x658] ;  /* 0x00019600ff5d7b82 */ /* 0x000ee20000000800 */
[----:B------:R-:W-:Y:S01]  /*1220*/  LOP3.LUT R6, R6, 0x1, RZ, 0xc0, !PT ;  /* 0x0000000106067812 */ /* 0x000fe200078ec0ff */
[----:B------:R-:W-:Y:S01]  /*1230*/  ULDC.64 UR6, c[0x0][0x288] ;  /* 0x0000a20000067ab9 */ /* 0x000fe20000000a00 */
[----:B------:R-:W-:Y:S01]  /*1240*/  SHF.R.U32.HI R3, RZ, 0x2, R95 ;  /* 0x00000002ff037819 */ /* 0x000fe2000001165f */
[----:B------:R-:W-:Y:S01]  /*1250*/  UIADD3 UR4, UR7, 0x3f, URZ ;  /* 0x0000003f07047890 */ /* 0x000fe2000fffe03f */
[----:B------:R-:W-:Y:S01]  /*1260*/  SHF.R.U32.HI R0, RZ, 0x1, R0 ;  /* 0x00000001ff007819 */ /* 0x000fe20000011600 */
[----:B------:R-:W-:Y:S01]  /*1270*/  IMAD.SHL.U32 R88, R6, 0x40, RZ ;  /* 0x0000004006587824 */ /* 0x000fe200078e00ff */
[----:B------:R-:W-:Y:S01]  /*1280*/  LOP3.LUT R3, R3, 0x7, RZ, 0xc0, !PT ;  /* 0x0000000703037812 */ /* 0x000fe200078ec0ff */
[----:B01----:R-:W0:Y:S01]  /*1290*/  LDC.64 R4, c[0x0][0x5c8] ;  /* 0x00017200ff047b82 */ /* 0x003e220000000a00 */
[----:B------:R-:W-:Y:S01]  /*12a0*/  USHF.R.S32.HI UR5, URZ, 0x1f, UR4 ;  /* 0x0000001f3f057899 */ /* 0x000fe20008011404 */
[----:B------:R-:W-:Y:S01]  /*12b0*/  LOP3.LUT R0, R0, 0x30, RZ, 0xc0, !PT ;  /* 0x0000003000007812 */ /* 0x000fe200078ec0ff */
[----:B------:R-:W-:Y:S01]  /*12c0*/  IMAD.MOV.U32 R8, RZ, RZ, 0x1 ;  /* 0x00000001ff087424 */ /* 0x000fe200078e00ff */
[--C-:B------:R-:W-:Y:S01]  /*12d0*/  LOP3.LUT R88, R88, 0x40, R3.reuse, 0xe2, !PT ;  /* 0x0000004058587812 */ /* 0x100fe200078ee203 */
[----:B------:R-:W-:Y:S01]  /*12e0*/  ULEA.HI UR5, UR5, UR4, URZ, 0x6 ;  /* 0x0000000405057291 */ /* 0x000fe2000f8f303f */
[-C--:B------:R-:W-:Y:S01]  /*12f0*/  IADD3 R3, RZ, -R0.reuse, -R3 ;  /* 0x80000000ff037210 */ /* 0x080fe20007ffe803 */
[----:B------:R-:W-:Y:S01]  /*1300*/  IMAD.U32 R7, RZ, RZ, UR6 ;  /* 0x00000006ff077e24 */ /* 0x000fe2000f8e00ff */
[----:B------:R-:W1:Y:S01]  /*1310*/  LDC R97, c[0x0][0x600] ;  /* 0x00018000ff617b82 */ /* 0x000e620000000800 */
[----:B------:R-:W-:Y:S01]  /*1320*/  LOP3.LUT R88, R88, R0, RZ, 0xfc, !PT ;  /* 0x0000000058587212 */ /* 0x000fe200078efcff */
[----:B------:R-:W-:Y:S01]  /*1330*/  IMAD.MOV.U32 R0, RZ, RZ, -0x1 ;  /* 0xffffffffff007424 */ /* 0x000fe200078e00ff */
[----:B------:R-:W-:Y:S01]  /*1340*/  USHF.R.S32.HI UR43, URZ, 0x6, UR5 ;  /* 0x000000063f2b7899 */ /* 0x000fe20008011405 */
[C---:B------:R-:W-:Y:S01]  /*1350*/  LOP3.LUT R94, R95.reuse, 0x3, RZ, 0xc0, !PT ;  /* 0x000000035f5e7812 */ /* 0x040fe200078ec0ff */
[----:B------:R-:W-:Y:S01]  /*1360*/  IMAD R3, R6, -0x40, R3 ;  /* 0xffffffc006037824 */ /* 0x000fe200078e0203 */
[C---:B------:R-:W-:Y:S01]  /*1370*/  LOP3.LUT R96, R95.reuse, 0x80, RZ, 0xc0, !PT ;  /* 0x000000805f607812 */ /* 0x040fe200078ec0ff */
[----:B------:R-:W-:Y:S01]  /*1380*/  UISETP.LT.AND UP0, UPT, UR43, 0x1, UPT ;  /* 0x000000012b00788c */ /* 0x000fe2000bf01270 */
[-C--:B---3--:R-:W-:Y:S01]  /*1390*/  SHF.L.U32 R0, R0, R93.reuse, RZ ;  /* 0x0000005d00007219 */ /* 0x088fe200000006ff */
[----:B------:R-:W-:Y:S01]  /*13a0*/  ULDC UR4, c[0x0][0x284] ;  /* 0x0000a10000047ab9 */ /* 0x000fe20000000800 */
[----:B------:R-:W-:Y:S01]  /*13b0*/  IMAD R94, R94, -0x2, R7 ;  /* 0xfffffffe5e5e7824 */ /* 0x000fe200078e0207 */
[----:B------:R-:W-:Y:S01]  /*13c0*/  USEL UR44, UR43, 0x1, UP0 ;  /* 0x000000012b2c7887 */ /* 0x000fe20008000000 */
[----:B------:R-:W-:Y:S01]  /*13d0*/  SHF.L.U32 R93, R8, R93, RZ ;  /* 0x0000005d085d7219 */ /* 0x000fe200000006ff */
[----:B------:R-:W-:Y:S01]  /*13e0*/  IMAD.SHL.U32 R95, R95, 0x2, RZ ;  /* 0x000000025f5f7824 */ /* 0x000fe200078e00ff */
[----:B------:R-:W-:Y:S01]  /*13f0*/  LOP3.LUT R102, R18, 0x1, RZ, 0xfc, !PT ;  /* 0x0000000112667812 */ /* 0x000fe200078efcff */
[----:B------:R-:W-:Y:S01]  /*1400*/  VIADD R99, R3, UR4 ;  /* 0x0000000403637c36 */ /* 0x000fe20008000000 */
[C---:B0-----:R-:W-:Y:S01]  /*1410*/  SHF.L.U64.HI R92, R4.reuse, 0x3, R5 ;  /* 0x00000003045c7819 */ /* 0x041fe20000010205 */
[----:B--2---:R-:W-:Y:S01]  /*1420*/  IMAD.SHL.U32 R91, R4, 0x8, RZ ;  /* 0x00000008045b7824 */ /* 0x004fe200078e00ff */
[----:B------:R-:W-:Y:S01]  /*1430*/  SHF.R.U32.HI R96, RZ, 0x7, R96 ;  /* 0x00000007ff607819 */ /* 0x000fe20000011660 */
[----:B------:R-:W-:Y:S01]  /*1440*/  IMAD.MOV.U32 R89, RZ, RZ, RZ ;  /* 0x000000ffff597224 */ /* 0x000fe200078e00ff */
[----:B------:R-:W-:Y:S01]  /*1450*/  LOP3.LUT R98, RZ, R0, RZ, 0x33, !PT ;  /* 0x00000000ff627212 */ /* 0x000fe200078e33ff */
[----:B------:R-:W-:Y:S01]  /*1460*/  UIADD3 UR44, UR43, -UR44, URZ ;  /* 0x8000002c2b2c7290 */ /* 0x000fe2000fffe03f */
[----:B------:R-:W-:Y:S01]  /*1470*/  UMOV UR40, URZ ;  /* 0x0000003f00287c82 */ /* 0x000fe20008000000 */
[----:B-1----:R-:W-:Y:S01]  /*1480*/  VIADD R97, R97, 0xffffffff ;  /* 0xffffffff61617836 */ /* 0x002fe20000000000 */
[----:B------:R-:W-:-:S09]  /*1490*/  UMOV UR42, URZ ;  /* 0x0000003f002a7c82 */ /* 0x000fd20008000000 */
.L_x_162:
[----:B0-----:R-:W0:Y:S01]  /*14a0*/  SHFL.IDX PT, R0, R96, RZ, 0x1f ;  /* 0x00001fff60007589 */ /* 0x001e2200000e0000 */
[----:B-1----:R-:W1:Y:S01]  /*14b0*/  S2UR UR7, SR_CgaCtaId ;  /* 0x00000000000779c3 */ /* 0x002e620000008800 */
[----:B------:R-:W-:Y:S01]  /*14c0*/  UMOV UR6, 0x400 ;  /* 0x0000040000067882 */ /* 0x000fe20000000000 */
[----:B0-----:R-:W-:Y:S01]  /*14d0*/  R2UR UR4, R0 ;  /* 0x00000000000472ca */ /* 0x001fe200000e0000 */
[----:B-1----:R-:W-:-:S12]  /*14e0*/  ULEA UR6, UR7, UR6, 0x18 ;  /* 0x0000000607067291 */ /* 0x002fd8000f8ec03f */
[----:B------:R-:W-:-:S04]  /*14f0*/  ULEA.HI UR5, UR4, UR4, URZ, 0x1 ;  /* 0x0000000404057291 */ /* 0x000fc8000f8f083f */
[----:B------:R-:W-:-:S04]  /*1500*/  ULOP3.LUT UR5, UR5, 0x7fffe, URZ, 0xc0, !UPT ;  /* 0x0007fffe05057892 */ /* 0x000fc8000f8ec03f */
[----:B------:R-:W-:-:S03]  /*1510*/  UIADD3 UR5, UR4, -UR5, URZ ;  /* 0x8000000504057290 */ /* 0x000fc6000fffe03f */
[----:B------:R-:W-:Y:S01]  /*1520*/  ULDC UR4, c[0x0][0x28c] ;  /* 0x0000a30000047ab9 */ /* 0x000fe20000000800 */
[----:B------:R-:W-:Y:S01]  /*1530*/  ULEA UR5, UR5, UR6, 0xd ;  /* 0x0000000605057291 */ /* 0x000fe2000f8e683f */
[----:B------:R-:W-:-:S03]  /*1540*/  ISETP.LT.AND P0, PT, RZ, UR4, PT ;  /* 0x00000004ff007c0c */ /* 0x000fc6000bf01270 */
[----:B------:R-:W-:-:S04]  /*1550*/  UIADD3 UR5, UR5, 0x100, URZ ;  /* 0x0000010005057890 */ /* 0x000fc8000fffe03f */
[----:B------:R-:W-:-:S04]  /*1560*/  USHF.R.U32.HI UR5, URZ, 0x4, UR5 ;  /* 0x000000043f057899 */ /* 0x000fc80008011605 */
[----:B------:R-:W-:Y:S02]  /*1570*/  ULOP3.LUT UR45, UR5, 0x3fff, URZ, 0xc0, !UPT ;  /* 0x00003fff052d7892 */ /* 0x000fe4000f8ec03f */
[----:B--2345:R-:W-:Y:S10]  /*1580*/  @P0 BRA `(.L_x_17) ;  /* 0x0000000000400947 */ /* 0x03cff40003800000 */
[----:B------:R-:W-:Y:S01]  /*1590*/  MOV R0, 0x0 ;  /* 0x0000000000007802 */ /* 0x000fe20000000f00 */
[----:B------:R-:W-:Y:S01]  /*15a0*/  ULDC.64 UR4, c[0x4][0x68] ;  /* 0x01001a0000047ab9 */ /* 0x000fe20000000a00 */
[----:B------:R-:W-:Y:S01]  /*15b0*/  ULDC.64 UR6, c[0x4][0x8] ;  /* 0x0100020000067ab9 */ /* 0x000fe20000000a00 */
[----:B------:R-:W-:Y:S01]  /*15c0*/  IMAD.U32 R4, RZ, RZ, UR4 ;  /* 0x00000004ff047e24 */ /* 0x000fe2000f8e00ff */
[----:B------:R0:W1:Y:S01]  /*15d0*/  LDC.64 R14, c[0x4][R0] ;  /* 0x01000000000e7b82 */ /* 0x0000620000000a00 */
[----:B------:R-:W-:Y:S01]  /*15e0*/  IMAD.U32 R5, RZ, RZ, UR5 ;  /* 0x00000005ff057e24 */ /* 0x000fe2000f8e00ff */
[----:B------:R-:W-:Y:S01]  /*15f0*/  ULDC.64 UR4, c[0x4][0x70] ;  /* 0x01001c0000047ab9 */ /* 0x000fe20000000a00 */
[----:B------:R-:W-:Y:S02]  /*1600*/  IMAD.U32 R10, RZ, RZ, UR6 ;  /* 0x00000006ff0a7e24 */ /* 0x000fe4000f8e00ff */
[----:B------:R-:W-:Y:S02]  /*1610*/  IMAD.U32 R6, RZ, RZ, UR4 ;  /* 0x00000004ff067e24 */ /* 0x000fe4000f8e00ff */
[----:B------:R-:W-:-:S02]  /*1620*/  IMAD.U32 R7, RZ, RZ, UR5 ;  /* 0x00000005ff077e24 */ /* 0x000fc4000f8e00ff */
[----:B------:R-:W-:Y:S02]  /*1630*/  IMAD.U32 R11, RZ, RZ, UR7 ;  /* 0x00000007ff0b7e24 */ /* 0x000fe4000f8e00ff */
[----:B------:R-:W-:Y:S02]  /*1640*/  IMAD.MOV.U32 R8, RZ, RZ, 0x1e1 ;  /* 0x000001e1ff087424 */ /* 0x000fe400078e00ff */
[----:B------:R-:W-:Y:S02]  /*1650*/  IMAD.MOV.U32 R12, RZ, RZ, 0x1 ;  /* 0x00000001ff0c7424 */ /* 0x000fe400078e00ff */
[----:B0-----:R-:W-:-:S07]  /*1660*/  IMAD.MOV.U32 R13, RZ, RZ, RZ ;  /* 0x000000ffff0d7224 */ /* 0x001fce00078e00ff */
[----:B------:R-:W-:-:S07]  /*1670*/  LEPC R20, `(.L_x_17) ;  /* 0x000000001014794e */ /* 0x000fce0000000000 */
[----:B-1---5:R-:W-:Y:S05]  /*1680*/  CALL.ABS.NOINC R14 ;  /* 0x000000000e007343 */ /* 0x022fea0003c00000 */
.L_x_17:
[----:B------:R-:W-:-:S13]  /*1690*/  ISETP.NE.AND P0, PT, R102, 0x3, PT ;  /* 0x000000036600780c */ /* 0x000fda0003f05270 */
[----:B------:R-:W-:Y:S05]  /*16a0*/  @!P0 BRA `(.L_x_18) ;  /* 0x0000000000048947 */ /* 0x000fea0003800000 */
[----:B------:R-:W-:Y:S01]  /*16b0*/  BPT.TRAP 0x1 ;  /* 0x000000040000795c */ /* 0x000fe20000300000 */
.L_x_18:
[----:B------:R-:W0:Y:S01]  /*16c0*/  S2UR UR5, SR_CgaCtaId ;  /* 0x00000000000579c3 */ /* 0x000e220000008800 */
[----:B------:R-:W-:Y:S01]  /*16d0*/  UMOV UR4, 0x400 ;  /* 0x0000040000047882 */ /* 0x000fe20000000000 */
[----:B------:R-:W-:Y:S02]  /*16e0*/  IMAD.U32 R0, RZ, RZ, UR40 ;  /* 0x00000028ff007e24 */ /* 0x000fe4000f8e00ff */
[----:B------:R-:W-:-:S03]  /*16f0*/  IMAD.U32 R3, RZ, RZ, UR42 ;  /* 0x0000002aff037e24 */ /* 0x000fc6000f8e00ff */
[----:B------:R-:W-:Y:S01]  /*1700*/  SHF.L.U32 R0, R0, 0x1f, RZ ;  /* 0x0000001f00007819 */ /* 0x000fe200000006ff */
[----:B0-----:R-:W-:-:S06]  /*1710*/  ULEA UR4, UR5, UR4, 0x18 ;  /* 0x0000000405047291 */ /* 0x001fcc000f8ec03f */
[----:B------:R-:W-:-:S04]  /*1720*/  IMAD.U32 R6, RZ, RZ, UR4 ;  /* 0x00000004ff067e24 */ /* 0x000fc8000f8e00ff */
[----:B------:R-:W-:-:S04]  /*1730*/  IMAD R3, R3, 0x8, R6 ;  /* 0x0000000803037824 */ /* 0x000fc800078e0206 */
[----:B------:R0:W1:Y:S01]  /*1740*/  SYNCS.PHASECHK.TRANS64.TRYWAIT P1, [R3+URZ], R0 ;  /* 0x00000000030075a7 */ /* 0x000062000802017f */
[----:B------:R-:W-:Y:S05]  /*1750*/  @!P0 BRA `(.L_x_19) ;  /* 0x0000000000048947 */ /* 0x000fea0003800000 */
[----:B------:R-:W-:Y:S01]  /*1760*/  BPT.TRAP 0x1 ;  /* 0x000000040000795c */ /* 0x000fe20000300000 */
.L_x_19:
[----:B------:R-:W-:-:S05]  /*1770*/  IMAD.U32 R4, RZ, RZ, UR44 ;  /* 0x0000002cff047e24 */ /* 0x000fca000f8e00ff */
[----:B------:R-:W-:Y:S01]  /*1780*/  ISETP.GE.AND P2, PT, R4, 0x1, PT ;  /* 0x000000010400780c */ /* 0x000fe20003f46270 */
[----:B-1----:R-:W-:-:S12]  /*1790*/  @P1 BRA `(.L_x_20) ;  /* 0x0000000000081947 */ /* 0x002fd80003800000 */
[----:B------:R-:W1:Y:S02]  /*17a0*/  SYNCS.PHASECHK.TRANS64.TRYWAIT P1, [R3+URZ], R0 ;  /* 0x00000000030075a7 */ /* 0x000e64000802017f */
[----:B-1----:R-:W-:Y:S05]  /*17b0*/  @!P1 BRA `(.L_x_21) ;  /* 0x0000006400e49947 */ /* 0x002fea0003800000 */
.L_x_20:
[----:B------:R-:W-:Y:S05]  /*17c0*/  WARPSYNC.ALL ;  /* 0x0000000000007948 */ /* 0x000fea0003800000 */
[----:B------:R-:W-:Y:S01]  /*17d0*/  R2UR UR4, R6 ;  /* 0x00000000060472ca */ /* 0x000fe200000e0000 */
[----:B------:R-:W-:Y:S01]  /*17e0*/  ULEA UR5, UR42, UR45, 0xa ;  /* 0x0000002d2a057291 */ /* 0x000fe2000f8e503f */
[----:B------:R-:W-:Y:S01]  /*17f0*/  WARPGROUP.ARRIVE ;  /* 0x00000000000079c5 */ /* 0x000fe20000000000 */
[----:B------:R-:W-:Y:S01]  /*1800*/  UMOV UR9, 0x40000040 ;  /* 0x4000004000097882 */ /* 0x000fe20000000000 */
[----:B------:R-:W-:-:S04]  /*1810*/  UMOV UR11, 0x40000040 ;  /* 0x40000040000b7882 */ /* 0x000fc80000000000 */
[----:B------:R-:W-:-:S05]  /*1820*/  UMOV UR8, UR5 ;  /* 0x0000000500087c82 */ /* 0x000fca0008000000 */
[----:B------:R-:W-:-:S04]  /*1830*/  UIADD3 UR4, UR4, 0x14100, URZ ;  /* 0x0001410004047890 */ /* 0x000fc8000fffe03f */
[----:B------:R-:W-:-:S04]  /*1840*/  USHF.R.U32.HI UR4, URZ, 0x4, UR4 ;  /* 0x000000043f047899 */ /* 0x000fc80008011604 */
[----:B------:R-:W-:-:S04]  /*1850*/  ULOP3.LUT UR4, UR4, 0x3fff, URZ, 0xc0, !UPT ;  /* 0x00003fff04047892 */ /* 0x000fc8000f8ec03f */
[----:B------:R-:W-:-:S04]  /*1860*/  ULOP3.LUT UR4, UR4, 0x2000000, URZ, 0xfc, !UPT ;  /* 0x0200000004047892 */ /* 0x000fc8000f8efc3f */
[----:B------:R-:W-:-:S07]  /*1870*/  ULEA UR6, UR42, UR4, 0xa ;  /* 0x000000042a067291 */ /* 0x000fce000f8e503f */
[----:B------:R-:W-:Y:S02]  /*1880*/  UMOV UR10, UR6 ;  /* 0x00000006000a7c82 */ /* 0x000fe40008000000 */
[----:B------:R-:W-:Y:S01]  /*1890*/  HGMMA.64x128x16.F32 R24, gdesc[UR8].tnspA.tnspB, RZ, !UPT, gsb0 ;  /* 0x61e00000081879f0 */ /* 0x000fe2000c0008ff */
[----:B------:R-:W-:Y:S02]  /*18a0*/  UIADD3 UR8, UR5, 0x80, URZ ;  /* 0x0000008005087890 */ /* 0x000fe4000fffe03f */
[----:B------:R-:W-:Y:S01]  /*18b0*/  UIADD3 UR10, UR6, 0x80, URZ ;  /* 0x00000080060a7890 */ /* 0x000fe2000fffe03f */
[----:B------:R-:W-:Y:S01]  /*18c0*/  UMOV UR9, 0x40000040 ;  /* 0x4000004000097882 */ /* 0x000fe20000000000 */
[----:B------:R-:W-:Y:S01]  /*18d0*/  UMOV UR11, 0x40000040 ;  /* 0x40000040000b7882 */ /* 0x000fe20000000000 */
[----:B------:R-:W-:Y:S02]  /*18e0*/  WARPGROUP.DEPBAR.LE gsb0, 0x0 ;  /* 0x00008000000079c5 */ /* 0x000fe40000010000 */
[----:B------:R-:W-:-:S06]  /*18f0*/  WARPGROUP.ARRIVE ;  /* 0x00000000000079c5 */ /* 0x000fcc0000000000 */
[----:B------:R-:W-:Y:S01]  /*1900*/  HGMMA.64x128x16.F32 R24, gdesc[UR8].tnspA.tnspB, R24, gsb0 ;  /* 0x61e00000081879f0 */ /* 0x000fe20008000818 */
        /* <DEDUP_REMOVED lines=13> */
[----:B------:R-:W-:Y:S03]  /*19e0*/  HGMMA.64x128x16.F32 R24, gdesc[UR8].tnspA.tnspB, R24, gsb0 ;  /* 0x61e00000081879f0 */ /* 0x000fe60008000818 */
[----:B------:R-:W-:Y:S02]  /*19f0*/  WARPGROUP.DEPBAR.LE gsb0, 0x0 ;  /* 0x00008000000079c5 */ /* 0x000fe40000010000 */
[----:B------:R-:W-:Y:S05]  /*1a00*/  @!P2 BRA `(.L_x_22) ;  /* 0x000000040028a947 */ /* 0x000fea0003800000 */
[----:B------:R-:W-:Y:S01]  /*1a10*/  UIADD3 UR5, UR42, 0x1, URZ ;  /* 0x000000012a057890 */ /* 0x000fe2000fffe03f */
[----:B01----:R-:W-:Y:S02]  /*1a20*/  IMAD.U32 R0, RZ, RZ, UR44 ;  /* 0x0000002cff007e24 */ /* 0x003fe4000f8e00ff */
[----:B------:R-:W-:Y:S01]  /*1a30*/  IMAD.U32 R3, RZ, RZ, UR42 ;  /* 0x0000002aff037e24 */ /* 0x000fe2000f8e00ff */
[----:B------:R-:W-:-:S04]  /*1a40*/  UISETP.NE.AND UP0, UPT, UR5, 0x5, UPT ;  /* 0x000000050500788c */ /* 0x000fc8000bf05270 */
[----:B------:R-:W-:Y:S02]  /*1a50*/  USEL UR6, URZ, 0x1, UP0 ;  /* 0x000000013f067887 */ /* 0x000fe40008000000 */
[----:B------:R-:W-:Y:S02]  /*1a60*/  USEL UR5, UR5, URZ, UP0 ;  /* 0x0000003f05057287 */ /* 0x000fe40008000000 */
[----:B------:R-:W-:-:S06]  /*1a70*/  ULOP3.LUT UR6, UR40, UR6, URZ, 0x3c, !UPT ;  /* 0x0000000628067292 */ /* 0x000fcc000f8e3c3f */
[----:B------:R-:W-:-:S07]  /*1a80*/  IMAD.U32 R7, RZ, RZ, UR6 ;  /* 0x00000006ff077e24 */ /* 0x000fce000f8e00ff */
.L_x_29:
[----:B------:R-:W-:Y:S05]  /*1a90*/  @!P0 BRA `(.L_x_23) ;  /* 0x0000000000048947 */ /* 0x000fea0003800000 */
[----:B------:R-:W-:Y:S01]  /*1aa0*/  BPT.TRAP 0x1 ;  /* 0x000000040000795c */ /* 0x000fe20000300000 */
.L_x_23:
[----:B------:R-:W0:Y:S01]  /*1ab0*/  S2UR UR7, SR_CgaCtaId ;  /* 0x00000000000779c3 */ /* 0x000e220000008800 */
[----:B------:R-:W-:Y:S01]  /*1ac0*/  UMOV UR6, 0x400 ;  /* 0x0000040000067882 */ /* 0x000fe20000000000 */
[----:B------:R-:W-:Y:S01]  /*1ad0*/  IMAD.U32 R5, RZ, RZ, UR5 ;  /* 0x00000005ff057e24 */ /* 0x000fe2000f8e00ff */
[----:B------:R-:W-:Y:S01]  /*1ae0*/  SHF.L.U32 R4, R7, 0x1f, RZ ;  /* 0x0000001f07047819 */ /* 0x000fe200000006ff */
[----:B0-----:R-:W-:-:S06]  /*1af0*/  ULEA UR6, UR7, UR6, 0x18 ;  /* 0x0000000607067291 */ /* 0x001fcc000f8ec03f */
[----:B------:R-:W-:-:S04]  /*1b00*/  IMAD.U32 R6, RZ, RZ, UR6 ;  /* 0x00000006ff067e24 */ /* 0x000fc8000f8e00ff */
[----:B------:R-:W-:-:S04]  /*1b10*/  IMAD R5, R5, 0x8, R6 ;  /* 0x0000000805057824 */ /* 0x000fc800078e0206 */
[----:B------:R0:W1:Y:S01]  /*1b20*/  SYNCS.PHASECHK.TRANS64.TRYWAIT P1, [R5+URZ], R4 ;  /* 0x00000004050075a7 */ /* 0x000062000802017f */
[----:B------:R-:W-:Y:S05]  /*1b30*/  @!P0 BRA `(.L_x_24) ;  /* 0x0000000000048947 */ /* 0x000fea0003800000 */
[----:B------:R-:W-:Y:S01]  /*1b40*/  BPT.TRAP 0x1 ;  /* 0x000000040000795c */ /* 0x000fe20000300000 */
.L_x_24:
[----:B-1----:R-:W-:Y:S05]  /*1b50*/  @P1 BRA `(.L_x_25) ;  /* 0x0000000000081947 */ /* 0x002fea0003800000 */
[----:B------:R-:W1:Y:S02]  /*1b60*/  SYNCS.PHASECHK.TRANS64.TRYWAIT P1, [R5+URZ], R4 ;  /* 0x00000004050075a7 */ /* 0x000e64000802017f */
[----:B-1----:R-:W-:Y:S05]  /*1b70*/  @!P1 BRA `(.L_x_26) ;  /* 0x0000006400089947 */ /* 0x002fea0003800000 */
.L_x_25:
[----:B------:R-:W-:Y:S01]  /*1b80*/  ULEA UR6, UR5, UR45, 0xa ;  /* 0x0000002d05067291 */ /* 0x000fe2000f8e503f */
[----:B------:R-:W-:Y:S01]  /*1b90*/  WARPGROUP.ARRIVE ;  /* 0x00000000000079c5 */ /* 0x000fe20000000000 */
[----:B------:R-:W-:Y:S01]  /*1ba0*/  ULEA UR7, UR5, UR4, 0xa ;  /* 0x0000000405077291 */ /* 0x000fe2000f8e503f */
[----:B------:R-:W-:Y:S01]  /*1bb0*/  UMOV UR9, 0x40000040 ;  /* 0x4000004000097882 */ /* 0x000fe20000000000 */
[----:B------:R-:W-:-:S03]  /*1bc0*/  UMOV UR11, 0x40000040 ;  /* 0x40000040000b7882 */ /* 0x000fc60000000000 */
[----:B------:R-:W-:Y:S02]  /*1bd0*/  UMOV UR8, UR6 ;  /* 0x0000000600087c82 */ /* 0x000fe40008000000 */
[----:B------:R-:W-:Y:S02]  /*1be0*/  UMOV UR10, UR7 ;  /* 0x00000007000a7c82 */ /* 0x000fe40008000000 */
[----:B------:R-:W-:Y:S01]  /*1bf0*/  HGMMA.64x128x16.F32 R24, gdesc[UR8].tnspA.tnspB, R24, gsb0 ;  /* 0x61e00000081879f0 */ /* 0x000fe20008000818 */
[----:B------:R-:W-:Y:S02]  /*1c00*/  UIADD3 UR8, UR6, 0x80, URZ ;  /* 0x0000008006087890 */ /* 0x000fe4000fffe03f */
[----:B------:R-:W-:Y:S01]  /*1c10*/  UIADD3 UR10, UR7, 0x80, URZ ;  /* 0x00000080070a7890 */ /* 0x000fe2000fffe03f */
[----:B------:R-:W-:Y:S01]  /*1c20*/  UMOV UR9, 0x40000040 ;  /* 0x4000004000097882 */ /* 0x000fe20000000000 */
[----:B------:R-:W-:Y:S01]  /*1c30*/  UMOV UR11, 0x40000040 ;  /* 0x40000040000b7882 */ /* 0x000fe20000000000 */
[----:B------:R-:W-:-:S02]  /*1c40*/  WARPGROUP.DEPBAR.LE gsb0, 0x0 ;  /* 0x00008000000079c5 */ /* 0x000fc40000010000 */
        /* <DEDUP_REMOVED lines=18> */
[----:B------:R-:W-:Y:S01]  /*1d70*/  BPT.TRAP 0x1 ;  /* 0x000000040000795c */ /* 0x000fe20000300000 */
.L_x_27:
[----:B------:R-:W-:-:S13]  /*1d80*/  ISETP.NE.AND P1, PT, R22, RZ, PT ;  /* 0x000000ff1600720c */ /* 0x000fda0003f25270 */
[----:B01----:R-:W-:-:S04]  /*1d90*/  @P1 IMAD R4, R3, 0x8, R6 ;  /* 0x0000000803041824 */ /* 0x003fc800078e0206 */
[----:B------:R-:W-:-:S05]  /*1da0*/  @P1 VIADD R4, R4, 0x28 ;  /* 0x0000002804041836 */ /* 0x000fca0000000000 */
[----:B------:R-:W-:-:S04]  /*1db0*/  @P1 PRMT R4, R19, 0x654, R4 ;  /* 0x0000065413041816 */ /* 0x000fc80000000004 */
[----:B------:R0:W-:Y:S01]  /*1dc0*/  @P1 SYNCS.ARRIVE.TRANS64.RED.A1T0 RZ, [R4+URZ], RZ ;  /* 0x000000ff04ff19a7 */ /* 0x0001e2000810043f */
[----:B------:R-:W-:-:S13]  /*1dd0*/  ISETP.GT.U32.AND P1, PT, R18, 0x1, PT ;  /* 0x000000011200780c */ /* 0x000fda0003f24070 */
[----:B0-----:R-:W-:Y:S05]  /*1de0*/  @P1 BRA `(.L_x_28) ;  /* 0x0000000000041947 */ /* 0x001fea0003800000 */
[----:B------:R-:W-:Y:S01]  /*1df0*/  BPT.TRAP 0x1 ;  /* 0x000000040000795c */ /* 0x000fe20000300000 */
.L_x_28:
[----:B------:R-:W-:Y:S01]  /*1e00*/  UIADD3 UR5, UR5, 0x1, URZ ;  /* 0x0000000105057890 */ /* 0x000fe2000fffe03f */
[C---:B------:R-:W-:Y:S01]  /*1e10*/  ISETP.GT.AND P2, PT, R0.reuse, 0x1, PT ;  /* 0x000000010000780c */ /* 0x040fe20003f44270 */
[----:B------:R-:W-:Y:S02]  /*1e20*/  VIADD R3, R3, 0x1 ;  /* 0x0000000103037836 */ /* 0x000fe40000000000 */
[----:B------:R-:W-:Y:S01]  /*1e30*/  UISETP.NE.AND UP0, UPT, UR5, 0x5, UPT ;  /* 0x000000050500788c */ /* 0x000fe2000bf05270 */
[----:B------:R-:W-:Y:S02]  /*1e40*/  VIADD R0, R0, 0xffffffff ;  /* 0xffffffff00007836 */ /* 0x000fe40000000000 */
[C---:B------:R-:W-:Y:S01]  /*1e50*/  ISETP.NE.AND P1, PT, R3.reuse, 0x5, PT ;  /* 0x000000050300780c */ /* 0x040fe20003f25270 */
[----:B------:R-:W-:Y:S02]  /*1e60*/  USEL UR6, URZ, 0x1, UP0 ;  /* 0x000000013f067887 */ /* 0x000fe40008000000 */
[----:B------:R-:W-:Y:S01]  /*1e70*/  USEL UR5, UR5, URZ, UP0 ;  /* 0x0000003f05057287 */ /* 0x000fe20008000000 */
[----:B------:R-:W-:-:S03]  /*1e80*/  SEL R3, R3, RZ, P1 ;  /* 0x000000ff03037207 */ /* 0x000fc60000800000 */
[----:B------:R-:W-:Y:S01]  /*1e90*/  LOP3.LUT R7, R7, UR6, RZ, 0x3c, !PT ;  /* 0x0000000607077c12 */ /* 0x000fe2000f8e3cff */
[----:B------:R-:W-:Y:S07]  /*1ea0*/  @P2 BRA `(.L_x_29) ;  /* 0xfffffff800f82947 */ /* 0x000fee000383ffff */
.L_x_22:
[----:B01----:R-:W0:Y:S02]  /*1eb0*/  LDC R0, c[0x0][0x28c] ;  /* 0x0000a300ff007b82 */ /* 0x003e240000000800 */
[----:B0-----:R-:W-:-:S13]  /*1ec0*/  ISETP.GE.AND P1, PT, R0, 0x1, PT ;  /* 0x000000010000780c */ /* 0x001fda0003f26270 */
[----:B------:R-:W-:Y:S05]  /*1ed0*/  @!P1 BRA `(.L_x_30) ;  /* 0x0000000000449947 */ /* 0x000fea0003800000 */
[----:B------:R-:W-:Y:S05]  /*1ee0*/  @!P0 BRA `(.L_x_31) ;  /* 0x0000000000048947 */ /* 0x000fea0003800000 */
[----:B------:R-:W-:Y:S01]  /*1ef0*/  BPT.TRAP 0x1 ;  /* 0x000000040000795c */ /* 0x000fe20000300000 */
.L_x_31:
[----:B------:R-:W-:-:S13]  /*1f00*/  ISETP.NE.AND P0, PT, R22, RZ, PT ;  /* 0x000000ff1600720c */ /* 0x000fda0003f05270 */
[----:B------:R-:W-:-:S05]  /*1f10*/  VOTEU.ANY UP0, P0 ;  /* 0x00000000003f7886 */ /* 0x000fca0000000100 */
[----:B------:R-:W-:-:S06]  /*1f20*/  @UP0 UIADD3 UR4, UR44, UR42, URZ ;  /* 0x0000002a2c040290 */ /* 0x000fcc000fffe03f */
[----:B------:R-:W-:Y:S02]  /*1f30*/  IMAD.U32 R4, RZ, RZ, UR4 ;  /* 0x00000004ff047e24 */ /* 0x000fe4000f8e00ff */
[----:B------:R-:W-:Y:S02]  /*1f40*/  IMAD.U32 R3, RZ, RZ, UR4 ;  /* 0x00000004ff037e24 */ /* 0x000fe4000f8e00ff */
[----:B------:R-:W-:-:S05]  /*1f50*/  @P0 IMAD.WIDE.U32 R4, R4, -0x33333333, RZ ;  /* 0xcccccccd04040825 */ /* 0x000fca00078e00ff */
[----:B------:R-:W-:-:S05]  /*1f60*/  @P0 SHF.R.U32.HI R0, RZ, 0x2, R5 ;  /* 0x00000002ff000819 */ /* 0x000fca0000011605 */
[----:B------:R-:W-:-:S04]  /*1f70*/  @P0 IMAD R0, R0, -0x5, R3 ;  /* 0xfffffffb00000824 */ /* 0x000fc800078e0203 */
[----:B------:R-:W-:-:S04]  /*1f80*/  @P0 IMAD R0, R0, 0x8, R6 ;  /* 0x0000000800000824 */ /* 0x000fc800078e0206 */
[----:B------:R-:W-:-:S05]  /*1f90*/  @P0 VIADD R0, R0, 0x28 ;  /* 0x0000002800000836 */ /* 0x000fca0000000000 */
[----:B------:R-:W-:-:S04]  /*1fa0*/  @P0 PRMT R0, R19, 0x654, R0 ;  /* 0x0000065413000816 */ /* 0x000fc80000000000 */
[----:B------:R0:W-:Y:S01]  /*1fb0*/  @P0 SYNCS.ARRIVE.TRANS64.RED.A1T0 RZ, [R0+URZ], RZ ;  /* 0x000000ff00ff09a7 */ /* 0x0001e2000810043f */
[----:B------:R-:W-:-:S13]  /*1fc0*/  ISETP.GT.U32.AND P0, PT, R18, 0x1, PT ;  /* 0x000000011200780c */ /* 0x000fda0003f04070 */
[----:B0-----:R-:W-:Y:S05]  /*1fd0*/  @P0 BRA `(.L_x_30) ;  /* 0x0000000000040947 */ /* 0x001fea0003800000 */
[----:B------:R-:W-:Y:S01]  /*1fe0*/  BPT.TRAP 0x1 ;  /* 0x000000040000795c */ /* 0x000fe20000300000 */
.L_x_30:
[----:B------:R-:W-:Y:S01]  /*1ff0*/  IMAD.SHL.U32 R100, R100, 0x80, RZ ;  /* 0x0000008064647824 */ /* 0x000fe200078e00ff */
[----:B------:R-:W-:Y:S01]  /*2000*/  UIADD3 UR42, UR43, UR42, URZ ;  /* 0x0000002a2b2a7290 */ /* 0x000fe2000fffe03f */
[----:B------:R-:W-:Y:S01]  /*2010*/  SHF.R.S32.HI R11, RZ, 0x1f, R101 ;  /* 0x0000001fff0b7819 */ /* 0x000fe20000011465 */
[----:B------:R-:W-:Y:S01]  /*2020*/  UISETP.GE.U32.AND UP1, UPT, UR43, 0x5, UPT ;  /* 0x000000052b00788c */ /* 0x000fe2000bf26070 */
[----:B------:R-:W-:Y:S01]  /*2030*/  IMAD.SHL.U32 R6, R103, 0x80, RZ ;  /* 0x0000008067067824 */ /* 0x000fe200078e00ff */
[----:B------:R-:W-:Y:S01]  /*2040*/  ULDC UR7, c[0x0][0x288] ;  /* 0x0000a20000077ab9 */ /* 0x000fe20000000800 */
[C---:B------:R-:W-:Y:S01]  /*2050*/  LOP3.LUT R8, R100.reuse, 0x6, R95, 0xf8, !PT ;  /* 0x0000000664087812 */ /* 0x040fe200078ef85f */
[----:B------:R-:W-:Y:S01]  /*2060*/  UISETP.GT.U32.AND UP0, UPT, UR42, 0x4, UPT ;  /* 0x000000042a00788c */ /* 0x000fe2000bf04070 */
[----:B------:R-:W-:Y:S01]  /*2070*/  ISETP.GE.AND P0, PT, R100, UR7, PT ;  /* 0x0000000764007c0c */ /* 0x000fe2000bf06270 */
[----:B------:R-:W-:Y:S01]  /*2080*/  ULDC.64 UR4, c[0x0][0x5d0] ;  /* 0x0001740000047ab9 */ /* 0x000fe20000000a00 */
[--C-:B------:R-:W-:Y:S01]  /*2090*/  SHF.R.S32.HI R9, RZ, 0x1f, R8.reuse ;  /* 0x0000001fff097819 */ /* 0x100fe20000011408 */
[----:B------:R-:W-:Y:S01]  /*20a0*/  ULDC UR10, c[0x0][0x284] ;  /* 0x0000a100000a7ab9 */ /* 0x000fe20000000800 */
[----:B------:R-:W-:Y:S01]  /*20b0*/  IMAD R0, R11, UR4, RZ ;  /* 0x000000040b007c24 */ /* 0x000fe2000f8e02ff */
[----:B------:R-:W-:Y:S01]  /*20c0*/  UISETP.LT.U32.AND UP0, UPT, UR43, 0x5, UP0 ;  /* 0x000000052b00788c */ /* 0x000fe20008701070 */
[----:B------:R-:W-:Y:S01]  /*20d0*/  ISETP.GE.OR P0, PT, R6, UR10, P0 ;  /* 0x0000000a06007c0c */ /* 0x000fe20008706670 */
[----:B------:R-:W-:Y:S01]  /*20e0*/  IMAD.WIDE.U32 R4, R101, UR4, R8 ;  /* 0x0000000465047c25 */ /* 0x000fe2000f8e0008 */
[----:B------:R-:W-:Y:S01]  /*20f0*/  ULDC.64 UR8, c[0x0][0x5c8] ;  /* 0x0001720000087ab9 */ /* 0x000fe20000000a00 */
[----:B------:R-:W-:-:S02]  /*2100*/  USEL UR6, URZ, 0x1, !UP0 ;  /* 0x000000013f067887 */ /* 0x000fc4000c000000 */
[----:B------:R-:W-:Y:S01]  /*2110*/  IMAD R3, R101, UR5, R0 ;  /* 0x0000000565037c24 */ /* 0x000fe2000f8e0200 */
[----:B------:R-:W-:Y:S01]  /*2120*/  @UP1 UIMAD.WIDE.U32 UR4, UR42, -0x33333333, URZ ;  /* 0xcccccccd2a0418a5 */ /* 0x000fe2000f8e003f */
[----:B------:R-:W-:Y:S01]  /*2130*/  IMAD.WIDE R104, R103, 0x80, R88 ;  /* 0x0000008067687825 */ /* 0x000fe200078e0258 */
[----:B------:R-:W-:Y:S02]  /*2140*/  ULOP3.LUT UR40, UR40, UR6, URZ, 0x3c, !UPT ;  /* 0x0000000628287292 */ /* 0x000fe4000f8e3c3f */
[----:B------:R-:W-:Y:S01]  /*2150*/  @UP1 USHF.R.U32.HI UR4, URZ, 0x2, UR5 ;  /* 0x000000023f041899 */ /* 0x000fe20008011605 */
[----:B------:R-:W-:Y:S02]  /*2160*/  IMAD.IADD R5, R5, 0x1, R3 ;  /* 0x0000000105057824 */ /* 0x000fe400078e0203 */
[----:B------:R-:W-:Y:S01]  /*2170*/  IMAD R3, R105, UR8, RZ ;  /* 0x0000000869037c24 */ /* 0x000fe2000f8e02ff */
[----:B------:R-:W-:Y:S01]  /*2180*/  @UP1 ULOP3.LUT UR40, UR40, 0x1, UR4, 0x78, !UPT ;  /* 0x0000000128281892 */ /* 0x000fe2000f8e7804 */
[----:B------:R-:W-:-:S04]  /*2190*/  IMAD.WIDE.U32 R106, R104, UR8, R4 ;  /* 0x00000008686a7c25 */ /* 0x000fc8000f8e0004 */
[----:B------:R-:W-:Y:S02]  /*21a0*/  IMAD R7, R104, UR9, R3 ;  /* 0x0000000968077c24 */ /* 0x000fe4000f8e0203 */
[----:B------:R-:W-:Y:S01]  /*21b0*/  IMAD.MOV.U32 R0, RZ, RZ, -0x1 ;  /* 0xffffffffff007424 */ /* 0x000fe200078e00ff */
[----:B------:R-:W-:Y:S06]  /*21c0*/  @P0 BRA `(.L_x_32) ;  /* 0x00000040001c0947 */ /* 0x000fec0003800000 */
[----:B-----5:R-:W-:Y:S01]  /*21d0*/  FSETP.NEU.AND P0, PT, R90, RZ, PT ;  /* 0x000000ff5a00720b */ /* 0x020fe20003f0d000 */
[----:B------:R-:W-:Y:S01]  /*21e0*/  IMAD.IADD R4, R94, 0x1, -R100 ;  /* 0x000000015e047824 */ /* 0x000fe200078e0a64 */
[----:B------:R-:W-:Y:S01]  /*21f0*/  BSSY B0, `(.L_x_32) ;  /* 0x0000404000007945 */ /* 0x000fe20003800000 */
[----:B------:R-:W-:Y:S02]  /*2200*/  IMAD.IADD R3, R99, 0x1, -R6 ;  /* 0x0000000163037824 */ /* 0x000fe400078e0a06 */
[----:B------:R-:W-:Y:S01]  /*2210*/  IMAD.IADD R103, R107, 0x1, R7 ;  /* 0x000000016b677824 */ /* 0x000fe200078e0207 */
[----:B------:R-:W-:-:S04]  /*2220*/  ISETP.GT.AND P2, PT, R4, RZ, PT ;  /* 0x000000ff0400720c */ /* 0x000fc80003f44270 */
[----:B------:R-:W-:-:S03]  /*2230*/  ISETP.GT.AND P1, PT, R3, RZ, P2 ;  /* 0x000000ff0300720c */ /* 0x000fc60001724270 */
[----:B------:R-:W-:Y:S10]  /*2240*/  @!P0 BRA `(.L_x_33) ;  /* 0x0000002c00288947 */ /* 0x000ff40003800000 */
[----:B------:R-:W0:Y:S01]  /*2250*/  LDC.64 R110, c[0x0][0x5b8] ;  /* 0x00016e00ff6e7b82 */ /* 0x000e220000000a00 */
[----:B------:R-:W-:-:S07]  /*2260*/  ULDC.64 UR4, c[0x0][0x5c0] ;  /* 0x0001700000047ab9 */ /* 0x000fce0000000a00 */
[----:B------:R-:W1:Y:S08]  /*2270*/  LDC.64 R112, c[0x0][0x5b0] ;  /* 0x00016c00ff707b82 */ /* 0x000e700000000a00 */
[----:B------:R-:W2:Y:S01]  /*2280*/  LDC.64 R114, c[0x0][0x5a8] ;  /* 0x00016a00ff727b82 */ /* 0x000ea20000000a00 */
[-C--:B0-----:R-:W-:Y:S02]  /*2290*/  IMAD R6, R11, R110.reuse, RZ ;  /* 0x0000006e0b067224 */ /* 0x081fe400078e02ff */
[----:B------:R-:W-:-:S04]  /*22a0*/  IMAD.WIDE.U32 R108, R101, R110, R8 ;  /* 0x0000006e656c7225 */ /* 0x000fc800078e0008 */
[----:B------:R-:W-:Y:S02]  /*22b0*/  IMAD R107, R101, R111, R6 ;  /* 0x0000006f656b7224 */ /* 0x000fe400078e0206 */
[-C--:B-1----:R-:W-:Y:S02]  /*22c0*/  IMAD R5, R105, R112.reuse, RZ ;  /* 0x0000007069057224 */ /* 0x082fe400078e02ff */
[----:B------:R-:W-:Y:S02]  /*22d0*/  IMAD.IADD R13, R109, 0x1, R107 ;  /* 0x000000016d0d7824 */ /* 0x000fe400078e026b */
[----:B------:R-:W-:Y:S02]  /*22e0*/  IMAD.MOV.U32 R12, RZ, RZ, R108 ;  /* 0x000000ffff0c7224 */ /* 0x000fe400078e006c */
[C---:B------:R-:W-:Y:S02]  /*22f0*/  IMAD R111, R104.reuse, R113, R5 ;  /* 0x00000071686f7224 */ /* 0x040fe400078e0205 */
[----:B------:R-:W-:-:S04]  /*2300*/  IMAD.WIDE.U32 R6, R104, R112, R12 ;  /* 0x0000007068067225 */ /* 0x000fc800078e000c */
[----:B------:R-:W-:Y:S01]  /*2310*/  IMAD.IADD R5, R7, 0x1, R111 ;  /* 0x0000000107057824 */ /* 0x000fe200078e026f */
[----:B--2---:R-:W-:-:S04]  /*2320*/  LEA R14, P0, R6, R114, 0x1 ;  /* 0x00000072060e7211 */ /* 0x004fc800078008ff */
[----:B------:R-:W-:-:S05]  /*2330*/  LEA.HI.X R15, R6, R115, R5, 0x1, P0 ;  /* 0x00000073060f7211 */ /* 0x000fca00000f0c05 */
[----:B------:R0:W2:Y:S01]  /*2340*/  @P1 LDG.E.LTC128B.U16 R5, desc[UR36][R14.64] ;  /* 0x000000240e051981 */ /* 0x0000a2000c1e1520 */
[----:B------:R-:W-:Y:S01]  /*2350*/  LEA R10, P0, R106, UR4, 0x1 ;  /* 0x000000046a0a7c11 */ /* 0x000fe2000f8008ff */
[----:B------:R-:W-:Y:S01]  /*2360*/  IMAD.WIDE.U32 R6, R104, R112, R8 ;  /* 0x0000007068067225 */ /* 0x000fe200078e0008 */
[----:B------:R-:W-:Y:S03]  /*2370*/  BSSY B1, `(.L_x_34) ;  /* 0x0000012000017945 */ /* 0x000fe60003800000 */
[----:B------:R-:W-:Y:S02]  /*2380*/  IMAD.IADD R7, R111, 0x1, R7 ;  /* 0x000000016f077824 */ /* 0x000fe400078e0207 */
[----:B------:R-:W-:Y:S01]  /*2390*/  IMAD.WIDE.U32 R20, R101, R110, R6 ;  /* 0x0000006e65147225 */ /* 0x000fe200078e0006 */
[----:B0-----:R-:W-:-:S03]  /*23a0*/  SHF.L.U64.HI R15, R112, 0x3, R113 ;  /* 0x00000003700f7819 */ /* 0x001fc60000010271 */
[----:B------:R-:W-:Y:S01]  /*23b0*/  IMAD.IADD R7, R107, 0x1, R21 ;  /* 0x000000016b077824 */ /* 0x000fe200078e0215 */
[----:B------:R-:W-:Y:S01]  /*23c0*/  LEA R6, P4, R20, R114, 0x1 ;  /* 0x0000007214067211 */ /* 0x000fe200078808ff */
[----:B------:R-:W-:-:S03]  /*23d0*/  IMAD.SHL.U32 R14, R112, 0x8, RZ ;  /* 0x00000008700e7824 */ /* 0x000fc600078e00ff */
[----:B------:R-:W-:Y:S01]  /*23e0*/  LEA.HI.X R7, R20, R115, R7, 0x1, P4 ;  /* 0x0000007314077211 */ /* 0x000fe200020f0c07 */
[----:B--2---:R-:W-:-:S05]  /*23f0*/  HADD2.F32 R11, -RZ, R5.H0_H0 ;  /* 0x20000005ff0b7230 */ /* 0x004fca0000004100 */
[----:B------:R-:W-:-:S04]  /*2400*/  FMUL R11, R11, R90 ;  /* 0x0000005a0b0b7220 */ /* 0x000fc80000400000 */
[----:B------:R-:W-:Y:S01]  /*2410*/  FFMA R24, R24, R23, R11 ;  /* 0x0000001718187223 */ /* 0x000fe2000000000b */
[----:B------:R-:W-:Y:S02]  /*2420*/  LEA.HI.X R11, R106, UR5, R103, 0x1, P0 ;  /* 0x000000056a0b7c11 */ /* 0x000fe400080f0c67 */
[----:B------:R-:W-:Y:S02]  /*2430*/  ISETP.GT.AND P0, PT, R4, 0x1, PT ;  /* 0x000000010400780c */ /* 0x000fe40003f04270 */
[----:B------:R-:W-:Y:S02]  /*2440*/  F2FP.F16.F32.PACK_AB R24, RZ, R24 ;  /* 0x00000018ff18723e */ /* 0x000fe400000000ff */
[----:B------:R-:W-:-:S03]  /*2450*/  ISETP.GT.AND P3, PT, R3, RZ, P0 ;  /* 0x000000ff0300720c */ /* 0x000fc60000764270 */
[----:B------:R0:W-:Y:S10]  /*2460*/  @P1 STG.E.U16 desc[UR36][R10.64], R24 ;  /* 0x000000180a001986 */ /* 0x0001f4000c101524 */
[----:B------:R-:W-:Y:S05]  /*2470*/  @!P3 BRA `(.L_x_35) ;  /* 0x000000000004b947 */ /* 0x000fea0003800000 */
[----:B------:R1:W5:Y:S02]  /*2480*/  LDG.E.LTC128B.U16 R5, desc[UR36][R6.64+0x2] ;  /* 0x0000022406057981 */ /* 0x000364000c1e1520 */
.L_x_35:
[----:B------:R-:W-:Y:S05]  /*2490*/  BSYNC B1 ;  /* 0x0000000000017941 */ /* 0x000fea0003800000 */
.L_x_34:
[----:B-----5:R-:W-:Y:S01]  /*24a0*/  HADD2.F32 R103, -RZ, R5.H0_H0 ;  /* 0x20000005ff677230 */ /* 0x020fe20000004100 */
[----:B------:R-:W-:Y:S01]  /*24b0*/  ISETP.GT.AND P2, PT, R3, 0x8, P2 ;  /* 0x000000080300780c */ /* 0x000fe20001744270 */
[----:B------:R-:W-:Y:S01]  /*24c0*/  IMAD.WIDE.U32 R20, R104, R112, R14 ;  /* 0x0000007068147225 */ /* 0x000fe200078e000e */
[----:B0-----:R-:W-:-:S03]  /*24d0*/  PRMT R24, R5, 0x7610, R24 ;  /* 0x0000761005187816 */ /* 0x001fc60000000018 */
[----:B------:R-:W-:Y:S01]  /*24e0*/  FMUL R12, R103, R90 ;  /* 0x0000005a670c7220 */ /* 0x000fe20000400000 */
[----:B------:R-:W-:Y:S01]  /*24f0*/  IMAD.IADD R111, R111, 0x1, R21 ;  /* 0x000000016f6f7824 */ /* 0x000fe200078e0215 */
[----:B------:R-:W-:Y:S02]  /*2500*/  IADD3 R108, P1, R108, R20, RZ ;  /* 0x000000146c6c7210 */ /* 0x000fe40007f3e0ff */
[----:B------:R-:W-:-:S03]  /*2510*/  FFMA R12, R25, R23, R12 ;  /* 0x00000017190c7223 */ /* 0x000fc6000000000c */
[----:B------:R-:W-:Y:S01]  /*2520*/  IMAD.X R13, R111, 0x1, R13, P1 ;  /* 0x000000016f0d7824 */ /* 0x000fe200008e060d */
[C---:B------:R-:W-:Y:S02]  /*2530*/  LEA R14, P1, R108.reuse, R114, 0x1 ;  /* 0x000000726c0e7211 */ /* 0x040fe400078208ff */
[----:B------:R-:W-:Y:S02]  /*2540*/  F2FP.F16.F32.PACK_AB R12, RZ, R12 ;  /* 0x0000000cff0c723e */ /* 0x000fe400000000ff */
[----:B------:R-:W-:Y:S02]  /*2550*/  LEA.HI.X R15, R108, R115, R13, 0x1, P1 ;  /* 0x000000736c0f7211 */ /* 0x000fe400008f0c0d */
[----:B------:R-:W-:-:S05]  /*2560*/  PRMT R21, R12, 0x7610, R21 ;  /* 0x000076100c157816 */ /* 0x000fca0000000015 */
[----:B------:R0:W-:Y:S04]  /*2570*/  @P3 STG.E.U16 desc[UR36][R10.64+0x2], R21 ;  /* 0x000002150a003986 */ /* 0x0001e8000c101524 */
[----:B------:R-:W2:Y:S01]  /*2580*/  @P2 LDG.E.LTC128B.U16 R24, desc[UR36][R14.64] ;  /* 0x000000240e182981 */ /* 0x000ea2000c1e1520 */
[----:B------:R-:W-:Y:S01]  /*2590*/  IADD3 R20, P1, R8, R20, RZ ;  /* 0x0000001408147210 */ /* 0x000fe20007f3e0ff */
[----:B------:R-:W-:Y:S01]  /*25a0*/  BSSY B1, `(.L_x_36) ;  /* 0x0000011000017945 */ /* 0x000fe20003800000 */
[----:B------:R-:W-:Y:S02]  /*25b0*/  SHF.L.U64.HI R13, R91, 0x1, R92 ;  /* 0x000000015b0d7819 */ /* 0x000fe4000001025c */
[----:B------:R-:W-:Y:S01]  /*25c0*/  ISETP.GT.AND P0, PT, R3, 0x8, P0 ;  /* 0x000000080300780c */ /* 0x000fe20000704270 */
[----:B0-----:R-:W-:Y:S01]  /*25d0*/  IMAD.X R21, R9, 0x1, R111, P1 ;  /* 0x0000000109157824 */ /* 0x001fe200008e066f */
[----:B------:R-:W-:Y:S01]  /*25e0*/  LEA R12, P1, R91, R10, 0x1 ;  /* 0x0000000a5b0c7211 */ /* 0x000fe200078208ff */
[----:B------:R-:W-:-:S04]  /*25f0*/  IMAD.WIDE.U32 R20, R101, R110, R20 ;  /* 0x0000006e65147225 */ /* 0x000fc800078e0014 */
[----:B------:R-:W-:Y:S01]  /*2600*/  IMAD.X R13, R13, 0x1, R11, P1 ;  /* 0x000000010d0d7824 */ /* 0x000fe200008e060b */
[----:B------:R-:W-:Y:S01]  /*2610*/  LEA R8, P3, R20, R114, 0x1 ;  /* 0x0000007214087211 */ /* 0x000fe200078608ff */
[----:B------:R-:W-:-:S05]  /*2620*/  IMAD.IADD R9, R107, 0x1, R21 ;  /* 0x000000016b097824 */ /* 0x000fca00078e0215 */
[----:B------:R-:W-:Y:S01]  /*2630*/  LEA.HI.X R9, R20, R115, R9, 0x1, P3 ;  /* 0x0000007314097211 */ /* 0x000fe200018f0c09 */
[----:B--2---:R-:W-:-:S05]  /*2640*/  HADD2.F32 R5, -RZ, R24.H0_H0 ;  /* 0x20000018ff057230 */ /* 0x004fca0000004100 */
[----:B------:R-:W-:-:S04]  /*2650*/  FMUL R5, R5, R90 ;  /* 0x0000005a05057220 */ /* 0x000fc80000400000 */
[----:B------:R-:W-:-:S05]  /*2660*/  FFMA R5, R26, R23, R5 ;  /* 0x000000171a057223 */ /* 0x000fca0000000005 */
[----:B------:R-:W-:-:S05]  /*2670*/  F2FP.F16.F32.PACK_AB R5, RZ, R5 ;  /* 0x00000005ff05723e */ /* 0x000fca00000000ff */
[----:B------:R0:W-:Y:S01]  /*2680*/  @P2 STG.E.U16 desc[UR36][R12.64], R5 ;  /* 0x000000050c002986 */ /* 0x0001e2000c101524 */
[----:B------:R-:W-:Y:S05]  /*2690*/  @!P0 BRA `(.L_x_37) ;  /* 0x0000000000048947 */ /* 0x000fea0003800000 */
[----:B------:R2:W5:Y:S02]  /*26a0*/  LDG.E.LTC128B.U16 R24, desc[UR36][R8.64+0x2] ;  /* 0x0000022408187981 */ /* 0x000564000c1e1520 */
.L_x_37:
[----:B------:R-:W-:Y:S05]  /*26b0*/  BSYNC B1 ;  /* 0x0000000000017941 */ /* 0x000fea0003800000 */
.L_x_36:
[----:B0----5:R-:W-:Y:S01]  /*26c0*/  HADD2.F32 R5, -RZ, R24.H0_H0 ;  /* 0x20000018ff057230 */ /* 0x021fe20000004100 */
[----:B------:R-:W-:Y:S01]  /*26d0*/  ISETP.GT.AND P1, PT, R4, 0x8, PT ;  /* 0x000000080400780c */ /* 0x000fe20003f24270 */
[----:B------:R-:W-:Y:S03]  /*26e0*/  BSSY B1, `(.L_x_38) ;  /* 0x0000008000017945 */ /* 0x000fe60003800000 */
[----:B------:R-:W-:Y:S01]  /*26f0*/  FMUL R14, R5, R90 ;  /* 0x0000005a050e7220 */ /* 0x000fe20000400000 */
[----:B------:R-:W-:-:S03]  /*2700*/  ISETP.GT.AND P2, PT, R3, RZ, P1 ;  /* 0x000000ff0300720c */ /* 0x000fc60000f44270 */
[----:B------:R-:W-:-:S05]  /*2710*/  FFMA R14, R27, R23, R14 ;  /* 0x000000171b0e7223 */ /* 0x000fca000000000e */
[----:B------:R-:W-:-:S05]  /*2720*/  F2FP.F16.F32.PACK_AB R14, RZ, R14 ;  /* 0x0000000eff0e723e */ /* 0x000fca00000000ff */
[----:B------:R0:W-:Y:S01]  /*2730*/  @P0 STG.E.U16 desc[UR36][R12.64+0x2], R14 ;  /* 0x0000020e0c000986 */ /* 0x0001e2000c101524 */
[----:B------:R-:W-:Y:S05]  /*2740*/  @!P2 BRA `(.L_x_39) ;  /* 0x000000000004a947 */ /* 0x000fea0003800000 */
[----:B------:R3:W5:Y:S02]  /*2750*/  LDG.E.LTC128B.U16 R24, desc[UR36][R6.64+0x10] ;  /* 0x0000102406187981 */ /* 0x000764000c1e1520 */
.L_x_39:
[----:B------:R-:W-:Y:S05]  /*2760*/  BSYNC B1 ;  /* 0x0000000000017941 */ /* 0x000fea0003800000 */
.L_x_38:
[----:B-----5:R-:W-:Y:S01]  /*2770*/  HADD2.F32 R5, -RZ, R24.H0_H0 ;  /* 0x20000018ff057230 */ /* 0x020fe20000004100 */
        /* <DEDUP_REMOVED lines=9> */
.L_x_41:
[----:B------:R-:W-:Y:S05]  /*2810*/  BSYNC B1 ;  /* 0x0000000000017941 */ /* 0x000fea0003800000 */
.L_x_40:
[----:B----45:R-:W-:Y:S01]  /*2820*/  HADD2.F32 R5, -RZ, R24.H0_H0 ;  /* 0x20000018ff057230 */ /* 0x030fe20000004100 */
[----:B------:R-:W-:Y:S01]  /*2830*/  ISETP.GT.AND P1, PT, R3, 0x8, P1 ;  /* 0x000000080300780c */ /* 0x000fe20000f24270 */
[----:B------:R-:W-:Y:S03]  /*2840*/  BSSY B1, `(.L_x_42) ;  /* 0x0000007000017945 */ /* 0x000fe60003800000 */
[----:B0-----:R-:W-:-:S04]  /*2850*/  FMUL R14, R5, R90 ;  /* 0x0000005a050e7220 */ /* 0x001fc80000400000 */
[----:B------:R-:W-:-:S05]  /*2860*/  FFMA R14, R29, R23, R14 ;  /* 0x000000171d0e7223 */ /* 0x000fca000000000e */
[----:B------:R-:W-:-:S05]  /*2870*/  F2FP.F16.F32.PACK_AB R14, RZ, R14 ;  /* 0x0000000eff0e723e */ /* 0x000fca00000000ff */
[----:B------:R0:W-:Y:S01]  /*2880*/  @P3 STG.E.U16 desc[UR36][R10.64+0x12], R14 ;  /* 0x0000120e0a003986 */ /* 0x0001e2000c101524 */
[----:B------:R-:W-:Y:S05]  /*2890*/  @!P1 BRA `(.L_x_43) ;  /* 0x0000000000049947 */ /* 0x000fea0003800000 */
[----:B------:R4:W5:Y:S02]  /*28a0*/  LDG.E.LTC128B.U16 R24, desc[UR36][R8.64+0x10] ;  /* 0x0000102408187981 */ /* 0x000964000c1e1520 */
.L_x_43:
[----:B------:R-:W-:Y:S05]  /*28b0*/  BSYNC B1 ;  /* 0x0000000000017941 */ /* 0x000fea0003800000 */
.L_x_42:
[----:B-----5:R-:W-:Y:S01]  /*28c0*/  HADD2.F32 R5, -RZ, R24.H0_H0 ;  /* 0x20000018ff057230 */ /* 0x020fe20000004100 */
[----:B------:R-:W-:Y:S01]  /*28d0*/  ISETP.GT.AND P0, PT, R3, 0x8, P0 ;  /* 0x000000080300780c */ /* 0x000fe20000704270 */
[----:B------:R-:W-:Y:S03]  /*28e0*/  BSSY B1, `(.L_x_44) ;  /* 0x0000007000017945 */ /* 0x000fe60003800000 */
[----:B------:R-:W-:-:S04]  /*28f0*/  FMUL R5, R5, R90 ;  /* 0x0000005a05057220 */ /* 0x000fc80000400000 */
[----:B------:R-:W-:-:S05]  /*2900*/  FFMA R5, R30, R23, R5 ;  /* 0x000000171e057223 */ /* 0x000fca0000000005 */
[----:B------:R-:W-:-:S05]  /*2910*/  F2FP.F16.F32.PACK_AB R5, RZ, R5 ;  /* 0x00000005ff05723e */ /* 0x000fca00000000ff */
[----:B------:R0:W-:Y:S01]  /*2920*/  @P1 STG.E.U16 desc[UR36][R12.64+0x10], R5 ;  /* 0x000010050c001986 */ /* 0x0001e2000c101524 */
[----:B------:R-:W-:Y:S05]  /*2930*/  @!P0 BRA `(.L_x_45) ;  /* 0x0000000000048947 */ /* 0x000fea0003800000 */
[----:B------:R0:W5:Y:S02]  /*2940*/  LDG.E.LTC128B.U16 R24, desc[UR36][R8.64+0x12] ;  /* 0x0000122408187981 */ /* 0x000164000c1e1520 */
.L_x_45:
[----:B------:R-:W-:Y:S05]  /*2950*/  BSYNC B1 ;  /* 0x0000000000017941 */ /* 0x000fea0003800000 */
.L_x_44:
        /* <DEDUP_REMOVED lines=10> */
.L_x_47:
[----:B------:R-:W-:Y:S05]  /*2a00*/  BSYNC B1 ;  /* 0x0000000000017941 */ /* 0x000fea0003800000 */
.L_x_46:
        /* <DEDUP_REMOVED lines=10> */
.L_x_49:
[----:B------:R-:W-:Y:S05]  /*2ab0*/  BSYNC B1 ;  /* 0x0000000000017941 */ /* 0x000fea0003800000 */
.L_x_48:
[----:B0----5:R-:W-:Y:S01]  /*2ac0*/  HADD2.F32 R5, -RZ, R24.H0_H0 ;  /* 0x20000018ff057230 */ /* 0x021fe20000004100 */
        /* <DEDUP_REMOVED lines=8> */
.L_x_51:
[----:B------:R-:W-:Y:S05]  /*2b50*/  BSYNC B1 ;  /* 0x0000000000017941 */ /* 0x000fea0003800000 */
.L_x_50:
        /* <DEDUP_REMOVED lines=9> */
.L_x_53:
[----:B------:R-:W-:Y:S05]  /*2bf0*/  BSYNC B1 ;  /* 0x0000000000017941 */ /* 0x000fea0003800000 */
.L_x_52:
        /* <DEDUP_REMOVED lines=10> */
.L_x_55:
[----:B------:R-:W-:Y:S05]  /*2ca0*/  BSYNC B1 ;  /* 0x0000000000017941 */ /* 0x000fea0003800000 */
.L_x_54:
        /* <DEDUP_REMOVED lines=10> */
.L_x_57:
[----:B------:R-:W-:Y:S05]  /*2d50*/  BSYNC B1 ;  /* 0x0000000000017941 */ /* 0x000fea0003800000 */
.L_x_56:
        /* <DEDUP_REMOVED lines=9> */
.L_x_59:
[----:B------:R-:W-:Y:S05]  /*2df0*/  BSYNC B1 ;  /* 0x0000000000017941 */ /* 0x000fea0003800000 */
.L_x_58:
        /* <DEDUP_REMOVED lines=9> */
.L_x_61:
[----:B------:R-:W-:Y:S05]  /*2e90*/  BSYNC B1 ;  /* 0x0000000000017941 */ /* 0x000fea0003800000 */
.L_x_60:
        /* <DEDUP_REMOVED lines=10> */
.L_x_63:
[----:B------:R-:W-:Y:S05]  /*2f40*/  BSYNC B1 ;  /* 0x0000000000017941 */ /* 0x000fea0003800000 */
.L_x_62:
        /* <DEDUP_REMOVED lines=10> */
.L_x_65:
[----:B------:R-:W-:Y:S05]  /*2ff0*/  BSYNC B1 ;  /* 0x0000000000017941 */ /* 0x000fea0003800000 */
.L_x_64:
        /* <DEDUP_REMOVED lines=9> */
.L_x_67:
[----:B------:R-:W-:Y:S05]  /*3090*/  BSYNC B1 ;  /* 0x0000000000017941 */ /* 0x000fea0003800000 */
.L_x_66:
        /* <DEDUP_REMOVED lines=9> */
.L_x_69:
[----:B------:R-:W-:Y:S05]  /*3130*/  BSYNC B1 ;  /* 0x0000000000017941 */ /* 0x000fea0003800000 */
.L_x_68:
        /* <DEDUP_REMOVED lines=10> */
.L_x_71:
[----:B------:R-:W-:Y:S05]  /*31e0*/  BSYNC B1 ;  /* 0x0000000000017941 */ /* 0x000fea0003800000 */
.L_x_70:
        /* <DEDUP_REMOVED lines=10> */
.L_x_73:
[----:B------:R-:W-:Y:S05]  /*3290*/  BSYNC B1 ;  /* 0x0000000000017941 */ /* 0x000fea0003800000 */
.L_x_72:
        /* <DEDUP_REMOVED lines=9> */
.L_x_75:
[----:B------:R-:W-:Y:S05]  /*3330*/  BSYNC B1 ;  /* 0x0000000000017941 */ /* 0x000fea0003800000 */
.L_x_74:
        /* <DEDUP_REMOVED lines=9> */
.L_x_77:
[----:B------:R-:W-:Y:S05]  /*33d0*/  BSYNC B1 ;  /* 0x0000000000017941 */ /* 0x000fea0003800000 */
.L_x_76:
        /* <DEDUP_REMOVED lines=10> */
.L_x_79:
[----:B------:R-:W-:Y:S05]  /*3480*/  BSYNC B1 ;  /* 0x0000000000017941 */ /* 0x000fea0003800000 */
.L_x_78:
        /* <DEDUP_REMOVED lines=10> */
.L_x_81:
[----:B------:R-:W-:Y:S05]  /*3530*/  BSYNC B1 ;  /* 0x0000000000017941 */ /* 0x000fea0003800000 */
.L_x_80:
        /* <DEDUP_REMOVED lines=9> */
.L_x_83:
[----:B------:R-:W-:Y:S05]  /*35d0*/  BSYNC B1 ;  /* 0x0000000000017941 */ /* 0x000fea0003800000 */
.L_x_82:
        /* <DEDUP_REMOVED lines=9> */
.L_x_85:
[----:B------:R-:W-:Y:S05]  /*3670*/  BSYNC B1 ;  /* 0x0000000000017941 */ /* 0x000fea0003800000 */
.L_x_84:
        /* <DEDUP_REMOVED lines=10> */
.L_x_87:
[----:B------:R-:W-:Y:S05]  /*3720*/  BSYNC B1 ;  /* 0x0000000000017941 */ /* 0x000fea0003800000 */
.L_x_86:
        /* <DEDUP_REMOVED lines=10> */
.L_x_89:
[----:B------:R-:W-:Y:S05]  /*37d0*/  BSYNC B1 ;  /* 0x0000000000017941 */ /* 0x000fea0003800000 */
.L_x_88:
        /* <DEDUP_REMOVED lines=9> */
.L_x_91:
[----:B------:R-:W-:Y:S05]  /*3870*/  BSYNC B1 ;  /* 0x0000000000017941 */ /* 0x000fea0003800000 */
.L_x_90:
        /* <DEDUP_REMOVED lines=9> */
.L_x_93:
[----:B------:R-:W-:Y:S05]  /*3910*/  BSYNC B1 ;  /* 0x0000000000017941 */ /* 0x000fea0003800000 */
.L_x_92:
        /* <DEDUP_REMOVED lines=10> */
.L_x_95:
[----:B------:R-:W-:Y:S05]  /*39c0*/  BSYNC B1 ;  /* 0x0000000000017941 */ /* 0x000fea0003800000 */
.L_x_94:
        /* <DEDUP_REMOVED lines=10> */
.L_x_97:
[----:B------:R-:W-:Y:S05]  /*3a70*/  BSYNC B1 ;  /* 0x0000000000017941 */ /* 0x000fea0003800000 */
.L_x_96:
        /* <DEDUP_REMOVED lines=9> */
.L_x_99:
[----:B------:R-:W-:Y:S05]  /*3b10*/  BSYNC B1 ;  /* 0x0000000000017941 */ /* 0x000fea0003800000 */
.L_x_98:
        /* <DEDUP_REMOVED lines=9> */
.L_x_101:
[----:B------:R-:W-:Y:S05]  /*3bb0*/  BSYNC B1 ;  /* 0x0000000000017941 */ /* 0x000fea0003800000 */
.L_x_100:
        /* <DEDUP_REMOVED lines=10> */
.L_x_103:
[----:B------:R-:W-:Y:S05]  /*3c60*/  BSYNC B1 ;  /* 0x0000000000017941 */ /* 0x000fea0003800000 */
.L_x_102:
        /* <DEDUP_REMOVED lines=10> */
.L_x_105:
[----:B------:R-:W-:Y:S05]  /*3d10*/  BSYNC B1 ;  /* 0x0000000000017941 */ /* 0x000fea0003800000 */
.L_x_104:
        /* <DEDUP_REMOVED lines=9> */
.L_x_107:
[----:B------:R-:W-:Y:S05]  /*3db0*/  BSYNC B1 ;  /* 0x0000000000017941 */ /* 0x000fea0003800000 */
.L_x_106:
        /* <DEDUP_REMOVED lines=9> */
.L_x_109:
[----:B------:R-:W-:Y:S05]  /*3e50*/  BSYNC B1 ;  /* 0x0000000000017941 */ /* 0x000fea0003800000 */
.L_x_108:
        /* <DEDUP_REMOVED lines=10> */
.L_x_111:
[----:B------:R-:W-:Y:S05]  /*3f00*/  BSYNC B1 ;  /* 0x0000000000017941 */ /* 0x000fea0003800000 */
.L_x_110:
        /* <DEDUP_REMOVED lines=10> */
.L_x_113:
[----:B------:R-:W-:Y:S05]  /*3fb0*/  BSYNC B1 ;  /* 0x0000000000017941 */ /* 0x000fea0003800000 */
.L_x_112:
        /* <DEDUP_REMOVED lines=9> */
.L_x_115:
[----:B------:R-:W-:Y:S05]  /*4050*/  BSYNC B1 ;  /* 0x0000000000017941 */ /* 0x000fea0003800000 */
.L_x_114:
        /* <DEDUP_REMOVED lines=9> */
.L_x_117:
[----:B------:R-:W-:Y:S05]  /*40f0*/  BSYNC B1 ;  /* 0x0000000000017941 */ /* 0x000fea0003800000 */
.L_x_116:
        /* <DEDUP_REMOVED lines=10> */
.L_x_119:
[----:B------:R-:W-:Y:S05]  /*41a0*/  BSYNC B1 ;  /* 0x0000000000017941 */ /* 0x000fea0003800000 */
.L_x_118:
        /* <DEDUP_REMOVED lines=10> */
.L_x_121:
[----:B------:R-:W-:Y:S05]  /*4250*/  BSYNC B1 ;  /* 0x0000000000017941 */ /* 0x000fea0003800000 */
.L_x_120:
        /* <DEDUP_REMOVED lines=9> */
.L_x_123:
[----:B------:R-:W-:Y:S05]  /*42f0*/  BSYNC B1 ;  /* 0x0000000000017941 */ /* 0x000fea0003800000 */
.L_x_122:
        /* <DEDUP_REMOVED lines=9> */
.L_x_125:
[----:B------:R-:W-:Y:S05]  /*4390*/  BSYNC B1 ;  /* 0x0000000000017941 */ /* 0x000fea0003800000 */
.L_x_124:
        /* <DEDUP_REMOVED lines=10> */
.L_x_127:
[----:B------:R-:W-:Y:S05]  /*4440*/  BSYNC B1 ;  /* 0x0000000000017941 */ /* 0x000fea0003800000 */
.L_x_126:
        /* <DEDUP_REMOVED lines=10> */
.L_x_129:
[----:B------:R-:W-:Y:S05]  /*44f0*/  BSYNC B1 ;  /* 0x0000000000017941 */ /* 0x000fea0003800000 */
.L_x_128:
        /* <DEDUP_REMOVED lines=9> */
.L_x_131:
[----:B------:R-:W-:Y:S05]  /*4590*/  BSYNC B1 ;  /* 0x0000000000017941 */ /* 0x000fea0003800000 */
.L_x_130:
        /* <DEDUP_REMOVED lines=9> */
.L_x_133:
[----:B------:R-:W-:Y:S05]  /*4630*/  BSYNC B1 ;  /* 0x0000000000017941 */ /* 0x000fea0003800000 */
.L_x_132:
        /* <DEDUP_REMOVED lines=10> */
.L_x_135:
[----:B------:R-:W-:Y:S05]  /*46e0*/  BSYNC B1 ;  /* 0x0000000000017941 */ /* 0x000fea0003800000 */
.L_x_134:
        /* <DEDUP_REMOVED lines=10> */
.L_x_137:
[----:B------:R-:W-:Y:S05]  /*4790*/  BSYNC B1 ;  /* 0x0000000000017941 */ /* 0x000fea0003800000 */
.L_x_136:
        /* <DEDUP_REMOVED lines=9> */
.L_x_139:
[----:B------:R-:W-:Y:S05]  /*4830*/  BSYNC B1 ;  /* 0x0000000000017941 */ /* 0x000fea0003800000 */
.L_x_138:
        /* <DEDUP_REMOVED lines=9> */
.L_x_141:
[----:B------:R-:W-:Y:S05]  /*48d0*/  BSYNC B1 ;  /* 0x0000000000017941 */ /* 0x000fea0003800000 */
.L_x_140:
        /* <DEDUP_REMOVED lines=10> */
.L_x_143:
[----:B------:R-:W-:Y:S05]  /*4980*/  BSYNC B1 ;  /* 0x0000000000017941 */ /* 0x000fea0003800000 */
.L_x_142:
        /* <DEDUP_REMOVED lines=10> */
.L_x_145:
[----:B------:R-:W-:Y:S05]  /*4a30*/  BSYNC B1 ;  /* 0x0000000000017941 */ /* 0x000fea0003800000 */
.L_x_144:
        /* <DEDUP_REMOVED lines=9> */
.L_x_147:
[----:B------:R-:W-:Y:S05]  /*4ad0*/  BSYNC B1 ;  /* 0x0000000000017941 */ /* 0x000fea0003800000 */
.L_x_146:
        /* <DEDUP_REMOVED lines=9> */
.L_x_149:
[----:B------:R-:W-:Y:S05]  /*4b70*/  BSYNC B1 ;  /* 0x0000000000017941 */ /* 0x000fea0003800000 */
.L_x_148:
        /* <DEDUP_REMOVED lines=10> */
.L_x_151:
[----:B------:R-:W-:Y:S05]  /*4c20*/  BSYNC B1 ;  /* 0x0000000000017941 */ /* 0x000fea0003800000 */
.L_x_150:
[----:B-----5:R-:W-:Y:S01]  /*4c30*/  HADD2.F32 R5, -RZ, R24.H0_H0 ;  /* 0x20000018ff057230 */ /* 0x020fe20000004100 */
[----:B------:R-:W-:Y:S01]  /*4c40*/  ISETP.GT.AND P0, PT, R4, 0x79, PT ;  /* 0x000000790400780c */ /* 0x000fe20003f04270 */
[----:B------:R-:W-:Y:S01]  /*4c50*/  @P2 IMAD.MOV.U32 R4, RZ, RZ, R10 ;  /* 0x000000ffff042224 */ /* 0x000fe200078e000a */
[----:B------:R-:W-:Y:S02]  /*4c60*/  BSSY B1, `(.L_x_152) ;  /* 0x000000a000017945 */ /* 0x000fe40003800000 */
[----:B------:R-:W-:Y:S01]  /*4c70*/  FMUL R5, R5, R90 ;  /* 0x0000005a05057220 */ /* 0x000fe20000400000 */
[----:B------:R-:W-:-:S03]  /*4c80*/  ISETP.GT.AND P3, PT, R3, RZ, P0 ;  /* 0x000000ff0300720c */ /* 0x000fc60000764270 */
[----:B------:R-:W-:-:S05]  /*4c90*/  FFMA R5, R84, R23, R5 ;  /* 0x0000001754057223 */ /* 0x000fca0000000005 */
[----:B------:R-:W-:-:S04]  /*4ca0*/  F2FP.F16.F32.PACK_AB R5, RZ, R5 ;  /* 0x00000005ff05723e */ /* 0x000fc800000000ff */
[----:B0-----:R-:W-:Y:S01]  /*4cb0*/  PRMT R14, R5, 0x7610, R14 ;  /* 0x00007610050e7816 */ /* 0x001fe2000000000e */
[----:B------:R-:W-:-:S05]  /*4cc0*/  @P2 IMAD.MOV.U32 R5, RZ, RZ, R11 ;  /* 0x000000ffff052224 */ /* 0x000fca00078e000b */
[----:B------:R0:W-:Y:S01]  /*4cd0*/  @P2 STG.E.U16 desc[UR36][R4.64+0xf0], R14 ;  /* 0x0000f00e04002986 */ /* 0x0001e2000c101524 */
[----:B------:R-:W-:Y:S05]  /*4ce0*/  @!P3 BRA `(.L_x_153) ;  /* 0x000000000004b947 */ /* 0x000fea0003800000 */
[----:B------:R0:W5:Y:S02]  /*4cf0*/  LDG.E.LTC128B.U16 R24, desc[UR36][R6.64+0xf2] ;  /* 0x0000f22406187981 */ /* 0x000164000c1e1520 */
.L_x_153:
[----:B------:R-:W-:Y:S05]  /*4d00*/  BSYNC B1 ;  /* 0x0000000000017941 */ /* 0x000fea0003800000 */
.L_x_152:
        /* <DEDUP_REMOVED lines=9> */
.L_x_155:
[----:B------:R-:W-:Y:S05]  /*4da0*/  BSYNC B1 ;  /* 0x0000000000017941 */ /* 0x000fea0003800000 */
.L_x_154:
[----:B-----5:R-:W-:Y:S01]  /*4db0*/  HADD2.F32 R5, -RZ, R24.H0_H0 ;  /* 0x20000018ff057230 */ /* 0x020fe20000004100 */
[----:B------:R-:W-:Y:S01]  /*4dc0*/  ISETP.GT.AND P0, PT, R3, 0x8, P0 ;  /* 0x000000080300780c */ /* 0x000fe20000704270 */
[----:B0-----:R-:W-:Y:S01]  /*4dd0*/  @P1 IMAD.MOV.U32 R4, RZ, RZ, R12 ;  /* 0x000000ffff041224 */ /* 0x001fe200078e000c */
[----:B------:R-:W-:Y:S02]  /*4de0*/  BSSY B1, `(.L_x_156) ;  /* 0x0000009000017945 */ /* 0x000fe40003800000 */
[----:B------:R-:W-:-:S04]  /*4df0*/  FMUL R5, R5, R90 ;  /* 0x0000005a05057220 */ /* 0x000fc80000400000 */
[----:B------:R-:W-:-:S05]  /*4e00*/  FFMA R5, R86, R23, R5 ;  /* 0x0000001756057223 */ /* 0x000fca0000000005 */
[----:B------:R-:W-:-:S04]  /*4e10*/  F2FP.F16.F32.PACK_AB R5, RZ, R5 ;  /* 0x00000005ff05723e */ /* 0x000fc800000000ff */
[----:B-1-3--:R-:W-:Y:S01]  /*4e20*/  PRMT R6, R5, 0x7610, R6 ;  /* 0x0000761005067816 */ /* 0x00afe20000000006 */
[----:B------:R-:W-:-:S05]  /*4e30*/  @P1 IMAD.MOV.U32 R5, RZ, RZ, R13 ;  /* 0x000000ffff051224 */ /* 0x000fca00078e000d */
[----:B------:R0:W-:Y:S01]  /*4e40*/  @P1 STG.E.U16 desc[UR36][R4.64+0xf0], R6 ;  /* 0x0000f00604001986 */ /* 0x0001e2000c101524 */
[----:B------:R-:W-:Y:S05]  /*4e50*/  @!P0 BRA `(.L_x_157) ;  /* 0x0000000000048947 */ /* 0x000fea0003800000 */
[----:B------:R1:W5:Y:S02]  /*4e60*/  LDG.E.LTC128B.U16 R24, desc[UR36][R8.64+0xf2] ;  /* 0x0000f22408187981 */ /* 0x000364000c1e1520 */
.L_x_157:
[----:B------:R-:W-:Y:S05]  /*4e70*/  BSYNC B1 ;  /* 0x0000000000017941 */ /* 0x000fea0003800000 */
.L_x_156:
[----:B------:R-:W-:Y:S05]  /*4e80*/  @!P0 BRA `(.L_x_158) ;  /* 0x0000001000e88947 */ /* 0x000fea0003800000 */
[----:B-----5:R-:W-:-:S05]  /*4e90*/  HADD2.F32 R3, -RZ, R24.H0_H0 ;  /* 0x20000018ff037230 */ /* 0x020fca0000004100 */
[----:B0-----:R-:W-:-:S04]  /*4ea0*/  FMUL R4, R3, R90 ;  /* 0x0000005a03047220 */ /* 0x001fc80000400000 */
[----:B------:R-:W-:-:S05]  /*4eb0*/  FFMA R4, R87, R23, R4 ;  /* 0x0000001757047223 */ /* 0x000fca0000000004 */
[----:B------:R-:W-:-:S05]  /*4ec0*/  F2FP.F16.F32.PACK_AB R4, RZ, R4 ;  /* 0x00000004ff04723e */ /* 0x000fca00000000ff */
[----:B------:R3:W-:Y:S01]  /*4ed0*/  STG.E.U16 desc[UR36][R12.64+0xf2], R4 ;  /* 0x0000f2040c007986 */ /* 0x0007e2000c101524 */
[----:B------:R-:W-:Y:S05]  /*4ee0*/  BRA `(.L_x_158) ;  /* 0x0000001000d07947 */ /* 0x000fea0003800000 */
.L_x_33:
[----:B------:R-:W-:Y:S01]  /*4ef0*/  ISETP.GT.AND P3, PT, R4, 0x1, PT ;  /* 0x000000010400780c */ /* 0x000fe20003f64270 */
[----:B------:R-:W-:Y:S01]  /*4f00*/  ULDC.64 UR4, c[0x0][0x5c0] ;  /* 0x0001700000047ab9 */ /* 0x000fe20000000a00 */
[-C--:B------:R-:W-:Y:S01]  /*4f10*/  FMUL R24, R24, R23.reuse ;  /* 0x0000001718187220 */ /* 0x080fe20000400000 */
[----:B------:R-:W-:Y:S01]  /*4f20*/  LEA R6, P4, R106, UR4, 0x1 ;  /* 0x000000046a067c11 */ /* 0x000fe2000f8808ff */
[-C--:B------:R-:W-:Y:S01]  /*4f30*/  FMUL R25, R25, R23.reuse ;  /* 0x0000001719197220 */ /* 0x080fe20000400000 */
[----:B------:R-:W-:Y:S01]  /*4f40*/  ISETP.GT.AND P0, PT, R3, RZ, P3 ;  /* 0x000000ff0300720c */ /* 0x000fe20001f04270 */
[-C--:B------:R-:W-:Y:S01]  /*4f50*/  FMUL R26, R26, R23.reuse ;  /* 0x000000171a1a7220 */ /* 0x080fe20000400000 */
[----:B------:R-:W-:Y:S01]  /*4f60*/  F2FP.F16.F32.PACK_AB R24, RZ, R24 ;  /* 0x00000018ff18723e */ /* 0x000fe200000000ff */
[-C--:B------:R-:W-:Y:S01]  /*4f70*/  FMUL R27, R27, R23.reuse ;  /* 0x000000171b1b7220 */ /* 0x080fe20000400000 */
[----:B------:R-:W-:Y:S01]  /*4f80*/  LEA.HI.X R7, R106, UR5, R103, 0x1, P4 ;  /* 0x000000056a077c11 */ /* 0x000fe2000a0f0c67 */
[----:B------:R-:W-:Y:S01]  /*4f90*/  FMUL R28, R28, R23 ;  /* 0x000000171c1c7220 */ /* 0x000fe20000400000 */
[----:B------:R-:W-:Y:S01]  /*4fa0*/  F2FP.F16.F32.PACK_AB R25, RZ, R25 ;  /* 0x00000019ff19723e */ /* 0x000fe200000000ff */
[-C--:B------:R-:W-:Y:S01]  /*4fb0*/  FMUL R29, R29, R23.reuse ;  /* 0x000000171d1d7220 */ /* 0x080fe20000400000 */
[----:B------:R-:W-:Y:S01]  /*4fc0*/  ISETP.GT.AND P2, PT, R3, 0x8, P2 ;  /* 0x000000080300780c */ /* 0x000fe20001744270 */
[----:B------:R-:W-:Y:S01]  /*4fd0*/  @P1 STG.E.U16 desc[UR36][R6.64], R24 ;  /* 0x0000001806001986 */ /* 0x000fe2000c101524 */
[----:B------:R-:W-:Y:S01]  /*4fe0*/  ISETP.GT.AND P1, PT, R4, 0x8, PT ;  /* 0x000000080400780c */ /* 0x000fe20003f24270 */
[-C--:B------:R-:W-:Y:S01]  /*4ff0*/  FMUL R30, R30, R23.reuse ;  /* 0x000000171e1e7220 */ /* 0x080fe20000400000 */
[C---:B------:R-:W-:Y:S01]  /*5000*/  SHF.L.U64.HI R5, R91.reuse, 0x1, R92 ;  /* 0x000000015b057819 */ /* 0x040fe2000001025c */
[----:B------:R-:W-:Y:S01]  /*5010*/  @P0 STG.E.U16 desc[UR36][R6.64+0x2], R25 ;  /* 0x0000021906000986 */ /* 0x000fe2000c101524 */
[----:B------:R-:W-:Y:S01]  /*5020*/  LEA R8, P5, R91, R6, 0x1 ;  /* 0x000000065b087211 */ /* 0x000fe200078a08ff */
[-C--:B------:R-:W-:Y:S01]  /*5030*/  FMUL R31, R31, R23.reuse ;  /* 0x000000171f1f7220 */ /* 0x080fe20000400000 */
[----:B------:R-:W-:Y:S01]  /*5040*/  ISETP.GT.AND P3, PT, R3, 0x8, P3 ;  /* 0x000000080300780c */ /* 0x000fe20001f64270 */
[-C--:B------:R-:W-:Y:S01]  /*5050*/  FMUL R32, R32, R23.reuse ;  /* 0x0000001720207220 */ /* 0x080fe20000400000 */
[----:B------:R-:W-:Y:S01]  /*5060*/  ISETP.GT.AND P0, PT, R4, 0x9, PT ;  /* 0x000000090400780c */ /* 0x000fe20003f04270 */
[----:B------:R-:W-:Y:S01]  /*5070*/  IMAD.X R9, R5, 0x1, R7, P5 ;  /* 0x0000000105097824 */ /* 0x000fe200028e0607 */
[----:B------:R-:W-:Y:S01]  /*5080*/  ISETP.GT.AND P4, PT, R3, RZ, P1 ;  /* 0x000000ff0300720c */ /* 0x000fe20000f84270 */
[-C--:B------:R-:W-:Y:S01]  /*5090*/  FMUL R33, R33, R23.reuse ;  /* 0x0000001721217220 */ /* 0x080fe20000400000 */
[----:B------:R-:W-:Y:S01]  /*50a0*/  F2FP.F16.F32.PACK_AB R26, RZ, R26 ;  /* 0x0000001aff1a723e */ /* 0x000fe200000000ff */
[-C--:B------:R-:W-:Y:S01]  /*50b0*/  FMUL R34, R34, R23.reuse ;  /* 0x0000001722227220 */ /* 0x080fe20000400000 */
[----:B------:R-:W-:Y:S01]  /*50c0*/  ISETP.GT.AND P5, PT, R3, RZ, P0 ;  /* 0x000000ff0300720c */ /* 0x000fe200007a4270 */
[----:B------:R-:W-:Y:S01]  /*50d0*/  FMUL R35, R35, R23 ;  /* 0x0000001723237220 */ /* 0x000fe20000400000 */
[----:B------:R-:W-:Y:S01]  /*50e0*/  F2FP.F16.F32.PACK_AB R27, RZ, R27 ;  /* 0x0000001bff1b723e */ /* 0x000fe200000000ff */
[----:B------:R-:W-:Y:S01]  /*50f0*/  @P2 STG.E.U16 desc[UR36][R8.64], R26 ;  /* 0x0000001a08002986 */ /* 0x000fe2000c101524 */
[----:B------:R-:W-:Y:S01]  /*5100*/  F2FP.F16.F32.PACK_AB R28, RZ, R28 ;  /* 0x0000001cff1c723e */ /* 0x000fe200000000ff */
[-C--:B------:R-:W-:Y:S01]  /*5110*/  FMUL R36, R36, R23.reuse ;  /* 0x0000001724247220 */ /* 0x080fe20000400000 */
[----:B------:R-:W-:Y:S01]  /*5120*/  ISETP.GT.AND P2, PT, R3, 0x8, P1 ;  /* 0x000000080300780c */ /* 0x000fe20000f44270 */
[----:B------:R-:W-:Y:S01]  /*5130*/  @P3 STG.E.U16 desc[UR36][R8.64+0x2], R27 ;  /* 0x0000021b08003986 */ /* 0x000fe2000c101524 */
[----:B------:R-:W-:Y:S01]  /*5140*/  ISETP.GT.AND P1, PT, R4, 0x10, PT ;  /* 0x000000100400780c */ /* 0x000fe20003f24270 */
[----:B------:R-:W-:Y:S01]  /*5150*/  FMUL R37, R37, R23 ;  /* 0x0000001725257220 */ /* 0x000fe20000400000 */
[----:B------:R-:W-:Y:S01]  /*5160*/  F2FP.F16.F32.PACK_AB R29, RZ, R29 ;  /* 0x0000001dff1d723e */ /* 0x000fe200000000ff */
[----:B------:R-:W-:Y:S01]  /*5170*/  @P4 STG.E.U16 desc[UR36][R6.64+0x10], R28 ;  /* 0x0000101c06004986 */ /* 0x000fe2000c101524 */
[C---:B------:R-:W-:Y:S01]  /*5180*/  ISETP.GT.AND P3, PT, R3.reuse, 0x8, P0 ;  /* 0x000000080300780c */ /* 0x040fe20000764270 */
[-C--:B------:R-:W-:Y:S01]  /*5190*/  FMUL R38, R38, R23.reuse ;  /* 0x0000001726267220 */ /* 0x080fe20000400000 */
[----:B------:R-:W-:Y:S01]  /*51a0*/  ISETP.GT.AND P0, PT, R4, 0x11, PT ;  /* 0x000000110400780c */ /* 0x000fe20003f04270 */
[----:B------:R-:W-:Y:S01]  /*51b0*/  @P5 STG.E.U16 desc[UR36][R6.64+0x12], R29 ;  /* 0x0000121d06005986 */ /* 0x000fe2000c101524 */
        /* <DEDUP_REMOVED lines=161> */
[----:B------:R-:W-:Y:S01]  /*5bd0*/  FMUL R87, R87, R23 ;  /* 0x0000001757577220 */ /* 0x000fe20000400000 */
[----:B------:R-:W-:-:S02]  /*5be0*/  F2FP.F16.F32.PACK_AB R62, RZ, R62 ;  /* 0x0000003eff3e723e */ /* 0x000fc400000000ff */
[C---:B------:R-:W-:Y:S02]  /*5bf0*/  ISETP.GT.AND P5, PT, R3.reuse, RZ, P0 ;  /* 0x000000ff0300720c */ /* 0x040fe400007a4270 */
[----:B------:R-:W-:Y:S01]  /*5c00*/  F2FP.F16.F32.PACK_AB R63, RZ, R63 ;  /* 0x0000003fff3f723e */ /* 0x000fe200000000ff */
[----:B------:R-:W-:Y:S01]  /*5c10*/  @P2 STG.E.U16 desc[UR36][R8.64+0x90], R62 ;  /* 0x0000903e08002986 */ /* 0x000fe2000c101524 */
[----:B------:R-:W-:Y:S02]  /*5c20*/  F2FP.F16.F32.PACK_AB R64, RZ, R64 ;  /* 0x00000040ff40723e */ /* 0x000fe400000000ff */
[C---:B------:R-:W-:Y:S01]  /*5c30*/  ISETP.GT.AND P2, PT, R3.reuse, 0x8, P1 ;  /* 0x000000080300780c */ /* 0x040fe20000f44270 */
[----:B------:R-:W-:Y:S01]  /*5c40*/  @P3 STG.E.U16 desc[UR36][R8.64+0x92], R63 ;  /* 0x0000923f08003986 */ /* 0x000fe2000c101524 */
[----:B------:R-:W-:Y:S02]  /*5c50*/  ISETP.GT.AND P1, PT, R4, 0x58, PT ;  /* 0x000000580400780c */ /* 0x000fe40003f24270 */
[----:B------:R-:W-:Y:S01]  /*5c60*/  F2FP.F16.F32.PACK_AB R65, RZ, R65 ;  /* 0x00000041ff41723e */ /* 0x000fe200000000ff */
[----:B------:R-:W-:Y:S01]  /*5c70*/  @P4 STG.E.U16 desc[UR36][R6.64+0xa0], R64 ;  /* 0x0000a04006004986 */ /* 0x000fe2000c101524 */
[----:B------:R-:W-:-:S02]  /*5c80*/  ISETP.GT.AND P3, PT, R3, 0x8, P0 ;  /* 0x000000080300780c */ /* 0x000fc40000764270 */
[----:B------:R-:W-:Y:S01]  /*5c90*/  ISETP.GT.AND P0, PT, R4, 0x59, PT ;  /* 0x000000590400780c */ /* 0x000fe20003f04270 */
[----:B------:R-:W-:Y:S01]  /*5ca0*/  @P5 STG.E.U16 desc[UR36][R6.64+0xa2], R65 ;  /* 0x0000a24106005986 */ /* 0x000fe2000c101524 */
[C---:B------:R-:W-:Y:S02]  /*5cb0*/  ISETP.GT.AND P4, PT, R3.reuse, RZ, P1 ;  /* 0x000000ff0300720c */ /* 0x040fe40000f84270 */
[----:B------:R-:W-:Y:S02]  /*5cc0*/  F2FP.F16.F32.PACK_AB R66, RZ, R66 ;  /* 0x00000042ff42723e */ /* 0x000fe400000000ff */
[----:B------:R-:W-:Y:S02]  /*5cd0*/  ISETP.GT.AND P5, PT, R3, RZ, P0 ;  /* 0x000000ff0300720c */ /* 0x000fe400007a4270 */
[----:B------:R-:W-:Y:S01]  /*5ce0*/  F2FP.F16.F32.PACK_AB R67, RZ, R67 ;  /* 0x00000043ff43723e */ /* 0x000fe200000000ff */
[----:B------:R-:W-:Y:S01]  /*5cf0*/  @P2 STG.E.U16 desc[UR36][R8.64+0xa0], R66 ;  /* 0x0000a04208002986 */ /* 0x000fe2000c101524 */
[----:B------:R-:W-:-:S02]  /*5d00*/  F2FP.F16.F32.PACK_AB R68, RZ, R68 ;  /* 0x00000044ff44723e */ /* 0x000fc400000000ff */
[C---:B------:R-:W-:Y:S01]  /*5d10*/  ISETP.GT.AND P2, PT, R3.reuse, 0x8, P1 ;  /* 0x000000080300780c */ /* 0x040fe20000f44270 */
[----:B------:R-:W-:Y:S01]  /*5d20*/  @P3 STG.E.U16 desc[UR36][R8.64+0xa2], R67 ;  /* 0x0000a24308003986 */ /* 0x000fe2000c101524 */
[C---:B------:R-:W-:Y:S02]  /*5d30*/  ISETP.GT.AND P1, PT, R4.reuse, 0x60, PT ;  /* 0x000000600400780c */ /* 0x040fe40003f24270 */
[----:B------:R-:W-:Y:S01]  /*5d40*/  F2FP.F16.F32.PACK_AB R69, RZ, R69 ;  /* 0x00000045ff45723e */ /* 0x000fe200000000ff */
[----:B------:R-:W-:Y:S01]  /*5d50*/  @P4 STG.E.U16 desc[UR36][R6.64+0xb0], R68 ;  /* 0x0000b04406004986 */ /* 0x000fe2000c101524 */
[C---:B------:R-:W-:Y:S02]  /*5d60*/  ISETP.GT.AND P3, PT, R3.reuse, 0x8, P0 ;  /* 0x000000080300780c */ /* 0x040fe40000764270 */
[----:B------:R-:W-:Y:S01]  /*5d70*/  ISETP.GT.AND P0, PT, R4, 0x61, PT ;  /* 0x000000610400780c */ /* 0x000fe20003f04270 */
[----:B------:R-:W-:Y:S01]  /*5d80*/  @P5 STG.E.U16 desc[UR36][R6.64+0xb2], R69 ;  /* 0x0000b24506005986 */ /* 0x000fe2000c101524 */
[----:B------:R-:W-:-:S02]  /*5d90*/  ISETP.GT.AND P4, PT, R3, RZ, P1 ;  /* 0x000000ff0300720c */ /* 0x000fc40000f84270 */
[C---:B------:R-:W-:Y:S02]  /*5da0*/  ISETP.GT.AND P5, PT, R3.reuse, RZ, P0 ;  /* 0x000000ff0300720c */ /* 0x040fe400007a4270 */
[----:B------:R-:W-:Y:S02]  /*5db0*/  F2FP.F16.F32.PACK_AB R70, RZ, R70 ;  /* 0x00000046ff46723e */ /* 0x000fe400000000ff */
[----:B------:R-:W-:Y:S02]  /*5dc0*/  F2FP.F16.F32.PACK_AB R71, RZ, R71 ;  /* 0x00000047ff47723e */ /* 0x000fe400000000ff */
[----:B------:R-:W-:Y:S01]  /*5dd0*/  F2FP.F16.F32.PACK_AB R72, RZ, R72 ;  /* 0x00000048ff48723e */ /* 0x000fe200000000ff */
[----:B------:R-:W-:Y:S01]  /*5de0*/  @P2 STG.E.U16 desc[UR36][R8.64+0xb0], R70 ;  /* 0x0000b04608002986 */ /* 0x000fe2000c101524 */
[----:B------:R-:W-:Y:S02]  /*5df0*/  F2FP.F16.F32.PACK_AB R73, RZ, R73 ;  /* 0x00000049ff49723e */ /* 0x000fe400000000ff */
[C---:B------:R-:W-:Y:S01]  /*5e00*/  ISETP.GT.AND P1, PT, R3.reuse, 0x8, P1 ;  /* 0x000000080300780c */ /* 0x040fe20000f24270 */
[----:B------:R-:W-:Y:S01]  /*5e10*/  @P3 STG.E.U16 desc[UR36][R8.64+0xb2], R71 ;  /* 0x0000b24708003986 */ /* 0x000fe2000c101524 */
[----:B------:R-:W-:-:S02]  /*5e20*/  ISETP.GT.AND P2, PT, R3, 0x8, P0 ;  /* 0x000000080300780c */ /* 0x000fc40000744270 */
[C---:B------:R-:W-:Y:S01]  /*5e30*/  ISETP.GT.AND P0, PT, R4.reuse, 0x69, PT ;  /* 0x000000690400780c */ /* 0x040fe20003f04270 */
[----:B------:R-:W-:Y:S01]  /*5e40*/  @P4 STG.E.U16 desc[UR36][R6.64+0xc0], R72 ;  /* 0x0000c04806004986 */ /* 0x000fe2000c101524 */
[----:B------:R-:W-:Y:S02]  /*5e50*/  ISETP.GT.AND P4, PT, R4, 0x68, PT ;  /* 0x000000680400780c */ /* 0x000fe40003f84270 */
[----:B------:R-:W-:Y:S01]  /*5e60*/  F2FP.F16.F32.PACK_AB R74, RZ, R74 ;  /* 0x0000004aff4a723e */ /* 0x000fe200000000ff */
[----:B------:R-:W-:Y:S01]  /*5e70*/  @P5 STG.E.U16 desc[UR36][R6.64+0xc2], R73 ;  /* 0x0000c24906005986 */ /* 0x000fe2000c101524 */
[C---:B------:R-:W-:Y:S02]  /*5e80*/  ISETP.GT.AND P5, PT, R3.reuse, RZ, P4 ;  /* 0x000000ff0300720c */ /* 0x040fe400027a4270 */
[----:B------:R-:W-:Y:S01]  /*5e90*/  ISETP.GT.AND P3, PT, R3, RZ, P0 ;  /* 0x000000ff0300720c */ /* 0x000fe20000764270 */
[----:B------:R-:W-:Y:S01]  /*5ea0*/  @P1 STG.E.U16 desc[UR36][R8.64+0xc0], R74 ;  /* 0x0000c04a08001986 */ /* 0x000fe2000c101524 */
[----:B------:R-:W-:-:S02]  /*5eb0*/  F2FP.F16.F32.PACK_AB R75, RZ, R75 ;  /* 0x0000004bff4b723e */ /* 0x000fc400000000ff */
[----:B------:R-:W-:Y:S02]  /*5ec0*/  F2FP.F16.F32.PACK_AB R76, RZ, R76 ;  /* 0x0000004cff4c723e */ /* 0x000fe400000000ff */
[C---:B------:R-:W-:Y:S01]  /*5ed0*/  ISETP.GT.AND P4, PT, R3.reuse, 0x8, P4 ;  /* 0x000000080300780c */ /* 0x040fe20002784270 */
[----:B------:R-:W-:Y:S01]  /*5ee0*/  @P2 STG.E.U16 desc[UR36][R8.64+0xc2], R75 ;  /* 0x0000c24b08002986 */ /* 0x000fe2000c101524 */
[----:B------:R-:W-:Y:S02]  /*5ef0*/  F2FP.F16.F32.PACK_AB R77, RZ, R77 ;  /* 0x0000004dff4d723e */ /* 0x000fe400000000ff */
[C---:B------:R-:W-:Y:S01]  /*5f00*/  ISETP.GT.AND P2, PT, R4.reuse, 0x71, PT ;  /* 0x000000710400780c */ /* 0x040fe20003f44270 */
[----:B------:R-:W-:Y:S01]  /*5f10*/  @P5 STG.E.U16 desc[UR36][R6.64+0xd0], R76 ;  /* 0x0000d04c06005986 */ /* 0x000fe2000c101524 */
[----:B------:R-:W-:Y:S02]  /*5f20*/  ISETP.GT.AND P5, PT, R3, 0x8, P0 ;  /* 0x000000080300780c */ /* 0x000fe400007a4270 */
[C---:B------:R-:W-:Y:S01]  /*5f30*/  ISETP.GT.AND P1, PT, R4.reuse, 0x78, PT ;  /* 0x000000780400780c */ /* 0x040fe20003f24270 */
[----:B------:R-:W-:Y:S01]  /*5f40*/  @P3 STG.E.U16 desc[UR36][R6.64+0xd2], R77 ;  /* 0x0000d24d06003986 */ /* 0x000fe2000c101524 */
[----:B------:R-:W-:-:S02]  /*5f50*/  ISETP.GT.AND P3, PT, R4, 0x70, PT ;  /* 0x000000700400780c */ /* 0x000fc40003f64270 */
[----:B------:R-:W-:Y:S01]  /*5f60*/  ISETP.GT.AND P0, PT, R4, 0x79, PT ;  /* 0x000000790400780c */ /* 0x000fe20003f04270 */
[----:B------:R-:W-:Y:S01]  /*5f70*/  @P4 IMAD.MOV.U32 R4, RZ, RZ, R8 ;  /* 0x000000ffff044224 */ /* 0x000fe200078e0008 */
[----:B------:R-:W-:Y:S01]  /*5f80*/  F2FP.F16.F32.PACK_AB R78, RZ, R78 ;  /* 0x0000004eff4e723e */ /* 0x000fe200000000ff */
[----:B------:R-:W-:Y:S01]  /*5f90*/  @P4 IMAD.MOV.U32 R5, RZ, RZ, R9 ;  /* 0x000000ffff054224 */ /* 0x000fe200078e0009 */
[----:B------:R-:W-:Y:S02]  /*5fa0*/  F2FP.F16.F32.PACK_AB R79, RZ, R79 ;  /* 0x0000004fff4f723e */ /* 0x000fe400000000ff */
[----:B------:R-:W-:Y:S02]  /*5fb0*/  F2FP.F16.F32.PACK_AB R80, RZ, R80 ;  /* 0x00000050ff50723e */ /* 0x000fe400000000ff */
[----:B------:R0:W-:Y:S01]  /*5fc0*/  @P4 STG.E.U16 desc[UR36][R4.64+0xd0], R78 ;  /* 0x0000d04e04004986 */ /* 0x0001e2000c101524 */
[----:B------:R-:W-:Y:S02]  /*5fd0*/  ISETP.GT.AND P4, PT, R3, RZ, P2 ;  /* 0x000000ff0300720c */ /* 0x000fe40001784270 */
[----:B------:R-:W-:-:S02]  /*5fe0*/  F2FP.F16.F32.PACK_AB R81, RZ, R81 ;  /* 0x00000051ff51723e */ /* 0x000fc400000000ff */
[----:B------:R-:W-:Y:S02]  /*5ff0*/  ISETP.GT.AND P2, PT, R3, 0x8, P2 ;  /* 0x000000080300780c */ /* 0x000fe40001744270 */
[----:B------:R-:W-:Y:S02]  /*6000*/  F2FP.F16.F32.PACK_AB R82, RZ, R82 ;  /* 0x00000052ff52723e */ /* 0x000fe400000000ff */
[----:B------:R-:W-:Y:S02]  /*6010*/  F2FP.F16.F32.PACK_AB R83, RZ, R83 ;  /* 0x00000053ff53723e */ /* 0x000fe400000000ff */
[----:B------:R-:W-:Y:S01]  /*6020*/  F2FP.F16.F32.PACK_AB R84, RZ, R84 ;  /* 0x00000054ff54723e */ /* 0x000fe200000000ff */
[----:B0-----:R-:W-:Y:S01]  /*6030*/  @P5 IMAD.MOV.U32 R4, RZ, RZ, R8 ;  /* 0x000000ffff045224 */ /* 0x001fe200078e0008 */
[----:B------:R-:W-:Y:S01]  /*6040*/  F2FP.F16.F32.PACK_AB R85, RZ, R85 ;  /* 0x00000055ff55723e */ /* 0x000fe200000000ff */
[----:B------:R-:W-:Y:S01]  /*6050*/  @P5 IMAD.MOV.U32 R5, RZ, RZ, R9 ;  /* 0x000000ffff055224 */ /* 0x000fe200078e0009 */
[----:B------:R-:W-:-:S02]  /*6060*/  F2FP.F16.F32.PACK_AB R86, RZ, R86 ;  /* 0x00000056ff56723e */ /* 0x000fc400000000ff */
[----:B------:R-:W-:Y:S02]  /*6070*/  F2FP.F16.F32.PACK_AB R87, RZ, R87 ;  /* 0x00000057ff57723e */ /* 0x000fe400000000ff */
[----:B------:R0:W-:Y:S01]  /*6080*/  @P5 STG.E.U16 desc[UR36][R4.64+0xd2], R79 ;  /* 0x0000d24f04005986 */ /* 0x0001e2000c101524 */
[C---:B------:R-:W-:Y:S02]  /*6090*/  ISETP.GT.AND P5, PT, R3.reuse, RZ, P3 ;  /* 0x000000ff0300720c */ /* 0x040fe40001fa4270 */
[----:B------:R-:W-:-:S11]  /*60a0*/  ISETP.GT.AND P3, PT, R3, 0x8, P3 ;  /* 0x000000080300780c */ /* 0x000fd60001f64270 */
[----:B0-----:R-:W-:Y:S02]  /*60b0*/  @P5 IMAD.MOV.U32 R4, RZ, RZ, R6 ;  /* 0x000000ffff045224 */ /* 0x001fe400078e0006 */
[----:B------:R-:W-:-:S05]  /*60c0*/  @P5 IMAD.MOV.U32 R5, RZ, RZ, R7 ;  /* 0x000000ffff055224 */ /* 0x000fca00078e0007 */
[----:B------:R0:W-:Y:S01]  /*60d0*/  @P5 STG.E.U16 desc[UR36][R4.64+0xe0], R80 ;  /* 0x0000e05004005986 */ /* 0x0001e2000c101524 */
[C---:B------:R-:W-:Y:S02]  /*60e0*/  ISETP.GT.AND P5, PT, R3.reuse, RZ, P0 ;  /* 0x000000ff0300720c */ /* 0x040fe400007a4270 */
[----:B------:R-:W-:Y:S01]  /*60f0*/  ISETP.GT.AND P0, PT, R3, 0x8, P0 ;  /* 0x000000080300780c */ /* 0x000fe20000704270 */
[----:B0-----:R-:W-:Y:S02]  /*6100*/  @P4 IMAD.MOV.U32 R4, RZ, RZ, R6 ;  /* 0x000000ffff044224 */ /* 0x001fe400078e0006 */
[----:B------:R-:W-:-:S05]  /*6110*/  @P4 IMAD.MOV.U32 R5, RZ, RZ, R7 ;  /* 0x000000ffff054224 */ /* 0x000fca00078e0007 */
[----:B------:R0:W-:Y:S01]  /*6120*/  @P4 STG.E.U16 desc[UR36][R4.64+0xe2], R81 ;  /* 0x0000e25104004986 */ /* 0x0001e2000c101524 */
[C---:B------:R-:W-:Y:S02]  /*6130*/  ISETP.GT.AND P4, PT, R3.reuse, RZ, P1 ;  /* 0x000000ff0300720c */ /* 0x040fe40000f84270 */
[----:B------:R-:W-:Y:S01]  /*6140*/  ISETP.GT.AND P1, PT, R3, 0x8, P1 ;  /* 0x000000080300780c */ /* 0x000fe20000f24270 */
[----:B0-----:R-:W-:Y:S02]  /*6150*/  @P3 IMAD.MOV.U32 R4, RZ, RZ, R8 ;  /* 0x000000ffff043224 */ /* 0x001fe400078e0008 */
[----:B------:R-:W-:-:S05]  /*6160*/  @P3 IMAD.MOV.U32 R5, RZ, RZ, R9 ;  /* 0x000000ffff053224 */ /* 0x000fca00078e0009 */
[----:B------:R0:W-:Y:S02]  /*6170*/  @P3 STG.E.U16 desc[UR36][R4.64+0xe0], R82 ;  /* 0x0000e05204003986 */ /* 0x0001e4000c101524 */
[----:B0-----:R-:W-:Y:S02]  /*6180*/  @P2 IMAD.MOV.U32 R4, RZ, RZ, R8 ;  /* 0x000000ffff042224 */ /* 0x001fe400078e0008 */
[----:B------:R-:W-:-:S05]  /*6190*/  @P2 IMAD.MOV.U32 R5, RZ, RZ, R9 ;  /* 0x000000ffff052224 */ /* 0x000fca00078e0009 */
[----:B------:R0:W-:Y:S02]  /*61a0*/  @P2 STG.E.U16 desc[UR36][R4.64+0xe2], R83 ;  /* 0x0000e25304002986 */ /* 0x0001e4000c101524 */
[----:B0-----:R-:W-:Y:S02]  /*61b0*/  @P4 IMAD.MOV.U32 R4, RZ, RZ, R6 ;  /* 0x000000ffff044224 */ /* 0x001fe400078e0006 */
[----:B------:R-:W-:-:S05]  /*61c0*/  @P4 IMAD.MOV.U32 R5, RZ, RZ, R7 ;  /* 0x000000ffff054224 */ /* 0x000fca00078e0007 */
[----:B------:R0:W-:Y:S04]  /*61d0*/  @P4 STG.E.U16 desc[UR36][R4.64+0xf0], R84 ;  /* 0x0000f05404004986 */ /* 0x0001e8000c101524 */
[----:B------:R1:W-:Y:S01]  /*61e0*/  @P5 STG.E.U16 desc[UR36][R6.64+0xf2], R85 ;  /* 0x0000f25506005986 */ /* 0x0003e2000c101524 */
[----:B0-----:R-:W-:Y:S02]  /*61f0*/  @P1 IMAD.MOV.U32 R4, RZ, RZ, R8 ;  /* 0x000000ffff041224 */ /* 0x001fe400078e0008 */
[----:B------:R-:W-:-:S05]  /*6200*/  @P1 IMAD.MOV.U32 R5, RZ, RZ, R9 ;  /* 0x000000ffff051224 */ /* 0x000fca00078e0009 */
[----:B------:R1:W-:Y:S04]  /*6210*/  @P1 STG.E.U16 desc[UR36][R4.64+0xf0], R86 ;  /* 0x0000f05604001986 */ /* 0x0003e8000c101524 */
[----:B------:R1:W-:Y:S02]  /*6220*/  @P0 STG.E.U16 desc[UR36][R8.64+0xf2], R87 ;  /* 0x0000f25708000986 */ /* 0x0003e4000c101524 */
.L_x_158:
[----:B------:R-:W-:Y:S05]  /*6230*/  BSYNC B0 ;  /* 0x0000000000007941 */ /* 0x000fea0003800000 */
.L_x_32:
[----:B------:R-:W-:Y:S01]  /*6240*/  IADD3 R16, P0, R16, UR38, RZ ;  /* 0x0000002610107c10 */ /* 0x000fe2000ff1e0ff */
[----:B------:R-:W-:Y:S01]  /*6250*/  ULDC.64 UR4, c[0x0][0x650] ;  /* 0x0001940000047ab9 */ /* 0x000fe20000000a00 */
[----:B------:R-:W-:Y:S01]  /*6260*/  PRMT R3, RZ, 0x7610, R3 ;  /* 0x00007610ff037816 */ /* 0x000fe20000000003 */
[----:B------:R-:W-:Y:S01]  /*6270*/  IMAD.MOV.U32 R100, RZ, RZ, -0x1 ;  /* 0xffffffffff647424 */ /* 0x000fe200078e00ff */
[----:B------:R-:W-:Y:S01]  /*6280*/  IADD3.X R17, R17, UR41, RZ, P0, !PT ;  /* 0x0000002911117c10 */ /* 0x000fe200087fe4ff */
[----:B------:R-:W-:Y:S01]  /*6290*/  IMAD.MOV.U32 R101, RZ, RZ, -0x1 ;  /* 0xffffffffff657424 */ /* 0x000fe200078e00ff */
[----:B------:R-:W-:-:S04]  /*62a0*/  ISETP.GE.U32.AND P0, PT, R16, UR4, PT ;  /* 0x0000000410007c0c */ /* 0x000fc8000bf06070 */
[----:B------:R-:W-:-:S13]  /*62b0*/  ISETP.GE.U32.AND.EX P0, PT, R17, UR5, PT, P0 ;  /* 0x0000000511007c0c */ /* 0x000fda000bf06100 */
[----:B------:R-:W-:Y:S05]  /*62c0*/  @P0 BRA `(.L_x_159) ;  /* 0x00000004004c0947 */ /* 0x000fea0003800000 */
[----:B------:R-:W0:Y:S01]  /*62d0*/  LDC.64 R10, c[0x0][0x628] ;  /* 0x00018a00ff0a7b82 */ /* 0x000e220000000a00 */
[----:B---3--:R-:W3:Y:S01]  /*62e0*/  S2R R12, SR_CTAID.X ;  /* 0x00000000000c7919 */ /* 0x008ee20000002500 */
[----:B-12-4-:R-:W-:Y:S02]  /*62f0*/  IMAD.MOV.U32 R8, RZ, RZ, R16 ;  /* 0x000000ffff087224 */ /* 0x016fe400078e0010 */
[----:B------:R-:W-:Y:S01]  /*6300*/  IMAD.MOV.U32 R9, RZ, RZ, R17 ;  /* 0x000000ffff097224 */ /* 0x000fe200078e0011 */
[----:B------:R-:W1:Y:S03]  /*6310*/  S2R R20, SR_CTAID.Y ;  /* 0x0000000000147919 */ /* 0x000e660000002600 */
[----:B------:R-:W2:Y:S08]  /*6320*/  LDC R0, c[0x0][0x630] ;  /* 0x00018c00ff007b82 */ /* 0x000eb00000000800 */
[----:B------:R-:W4:Y:S01]  /*6330*/  LDC.64 R14, c[0x0][0x620] ;  /* 0x00018800ff0e7b82 */ /* 0x000f220000000a00 */
[----:B0-----:R-:W-:-:S04]  /*6340*/  ISETP.NE.U32.AND P0, PT, R10, RZ, PT ;  /* 0x000000ff0a00720c */ /* 0x001fc80003f05070 */
[----:B------:R-:W-:-:S13]  /*6350*/  ISETP.NE.AND.EX P0, PT, R11, RZ, PT, P0 ;  /* 0x000000ff0b00720c */ /* 0x000fda0003f05300 */
[----:B-1234-:R-:W-:Y:S05]  /*6360*/  @!P0 BRA `(.L_x_160) ;  /* 0x0000000000288947 */ /* 0x01efea0003800000 */
        /* <DEDUP_REMOVED lines=10> */
.L_x_160:
[-CC-:B------:R-:W-:Y:S01]  /*6410*/  SHF.R.U64 R101, R8, R0.reuse, R9.reuse ;  /* 0x0000000008657219 */ /* 0x180fe20000001209 */
[----:B------:R-:W0:Y:S01]  /*6420*/  LDC.64 R26, c[0x0][0x640] ;  /* 0x00019000ff1a7b82 */ /* 0x000e220000000a00 */
[----:B------:R-:W-:Y:S01]  /*6430*/  SHF.R.U32.HI R0, RZ, R0, R9 ;  /* 0x00000000ff007219 */ /* 0x000fe20000011609 */
[----:B------:R-:W-:Y:S01]  /*6440*/  ULDC UR4, c[0x0][0x150] ;  /* 0x0000540000047ab9 */ /* 0x000fe20000000800 */
[----:B------:R-:W-:Y:S02]  /*6450*/  IADD3 R3, P0, RZ, -R101, RZ ;  /* 0x80000065ff037210 */ /* 0x000fe40007f1e0ff */
[----:B------:R-:W-:-:S03]  /*6460*/  I2FP.F32.U32 R7, R12 ;  /* 0x0000000c00077245 */ /* 0x000fc60000201000 */
[----:B------:R-:W1:Y:S01]  /*6470*/  LDC R6, c[0x0][0x618] ;  /* 0x00018600ff067b82 */ /* 0x000e620000000800 */
[----:B------:R-:W-:Y:S02]  /*6480*/  IMAD.X R5, RZ, RZ, ~R0, P0 ;  /* 0x000000ffff057224 */ /* 0x000fe400000e0e00 */
[----:B------:R-:W-:Y:S01]  /*6490*/  FMUL R7, R7, UR4 ;  /* 0x0000000407077c20 */ /* 0x000fe20008400000 */
[----:B------:R-:W-:Y:S01]  /*64a0*/  ULDC UR4, c[0x0][0x154] ;  /* 0x0000550000047ab9 */ /* 0x000fe20000000800 */
[-C--:B------:R-:W-:Y:S02]  /*64b0*/  IMAD R0, R5, R14.reuse, RZ ;  /* 0x0000000e05007224 */ /* 0x080fe400078e02ff */
[C---:B------:R-:W-:Y:S01]  /*64c0*/  IMAD.WIDE.U32 R4, R3.reuse, R14, R16 ;  /* 0x0000000e03047225 */ /* 0x040fe200078e0010 */
[----:B------:R-:W2:Y:S01]  /*64d0*/  LDC R8, c[0x0][0x608] ;  /* 0x00018200ff087b82 */ /* 0x000ea20000000800 */
[----:B------:R-:W3:Y:S02]  /*64e0*/  F2I.U32.TRUNC.NTZ R7, R7 ;  /* 0x0000000700077305 */ /* 0x000ee4000020f000 */
[----:B------:R-:W-:Y:S01]  /*64f0*/  IMAD R3, R3, R15, R0 ;  /* 0x0000000f03037224 */ /* 0x000fe200078e0200 */
[----:B------:R-:W-:-:S03]  /*6500*/  I2FP.F32.U32 R0, R20 ;  /* 0x0000001400007245 */ /* 0x000fc60000201000 */
[----:B------:R-:W-:Y:S01]  /*6510*/  IMAD.IADD R3, R5, 0x1, R3 ;  /* 0x0000000105037824 */ /* 0x000fe200078e0203 */
[----:B------:R-:W4:Y:S01]  /*6520*/  LDC R11, c[0x0][0x658] ;  /* 0x00019600ff0b7b82 */ /* 0x000f220000000800 */
[----:B0-----:R-:W-:-:S04]  /*6530*/  ISETP.NE.U32.AND P0, PT, R26, RZ, PT ;  /* 0x000000ff1a00720c */ /* 0x001fc80003f05070 */
[----:B------:R-:W-:-:S03]  /*6540*/  ISETP.NE.AND.EX P0, PT, R27, RZ, PT, P0 ;  /* 0x000000ff1b00720c */ /* 0x000fc60003f05300 */
[----:B------:R-:W0:Y:S01]  /*6550*/  LDC R9, c[0x0][0x144] ;  /* 0x00005100ff097b82 */ /* 0x000e220000000800 */
[-C--:B-1----:R-:W-:Y:S01]  /*6560*/  SHF.R.U64 R10, R4, R6.reuse, R3 ;  /* 0x00000006040a7219 */ /* 0x082fe20000001203 */
[----:B---3--:R-:W-:Y:S01]  /*6570*/  IMAD.MOV R7, RZ, RZ, -R7 ;  /* 0x000000ffff077224 */ /* 0x008fe200078e0a07 */
[----:B------:R-:W-:Y:S01]  /*6580*/  SHF.R.U32.HI R3, RZ, R6, R3 ;  /* 0x00000006ff037219 */ /* 0x000fe20000011603 */
[----:B------:R-:W-:-:S04]  /*6590*/  FMUL R6, R0, UR4 ;  /* 0x0000000400067c20 */ /* 0x000fc80008400000 */
[----:B------:R-:W1:Y:S01]  /*65a0*/  LDC R21, c[0x0][0x148] ;  /* 0x00005200ff157b82 */ /* 0x000e620000000800 */
[----:B------:R3:W0:Y:S01]  /*65b0*/  F2I.U32.TRUNC.NTZ R14, R6 ;  /* 0x00000006000e7305 */ /* 0x000622000020f000 */
[-CC-:B--2---:R-:W-:Y:S02]  /*65c0*/  SHF.R.U64 R13, R10, R8.reuse, R3.reuse ;  /* 0x000000080a0d7219 */ /* 0x184fe40000001203 */
[----:B------:R-:W-:-:S04]  /*65d0*/  SHF.R.U32.HI R0, RZ, R8, R3 ;  /* 0x00000008ff007219 */ /* 0x000fc80000011603 */
[----:B-----5:R-:W2:Y:S01]  /*65e0*/  LDC R24, c[0x0][0x648] ;  /* 0x00019200ff187b82 */ /* 0x020ea20000000800 */
[-CC-:B----4-:R-:W-:Y:S02]  /*65f0*/  SHF.R.U64 R15, R13, R11.reuse, R0.reuse ;  /* 0x0000000b0d0f7219 */ /* 0x190fe40000001200 */
[----:B------:R-:W-:-:S03]  /*6600*/  SHF.R.U32.HI R5, RZ, R11, R0 ;  /* 0x0000000bff057219 */ /* 0x000fc60000011600 */
[----:B------:R-:W-:Y:S02]  /*6610*/  IMAD.MOV.U32 R4, RZ, RZ, R15 ;  /* 0x000000ffff047224 */ /* 0x000fe400078e000f */
[----:B------:R-:W4:Y:S01]  /*6620*/  LDC R28, c[0x0][0x638] ;  /* 0x00018e00ff1c7b82 */ /* 0x000f220000000800 */
[----:B0-----:R-:W-:-:S07]  /*6630*/  IMAD R25, R9, R7, R12 ;  /* 0x0000000709197224 */ /* 0x001fce00078e020c */
[----:B------:R-:W0:Y:S08]  /*6640*/  LDC R29, c[0x0][0x610] ;  /* 0x00018400ff1d7b82 */ /* 0x000e300000000800 */
[----:B------:R-:W0:Y:S01]  /*6650*/  LDC R30, c[0x0][0x600] ;  /* 0x00018000ff1e7b82 */ /* 0x000e220000000800 */
[----:B-123--:R-:W-:Y:S05]  /*6660*/  @!P0 BRA `(.L_x_161) ;  /* 0x0000000000288947 */ /* 0x00efea0003800000 */
[----:B------:R-:W1:Y:S02]  /*6670*/  LDC R0, c[0x0][0x64c] ;  /* 0x00019300ff007b82 */ /* 0x000e640000000800 */
[----:B-1----:R-:W-:-:S05]  /*6680*/  IADD3 R3, P0, R15, R0, RZ ;  /* 0x000000000f037210 */ /* 0x002fca0007f1e0ff */
        /* <DEDUP_REMOVED lines=8> */
.L_x_161:
[----:B------:R-:W-:Y:S01]  /*6710*/  ISETP.NE.AND P0, PT, R2, 0x1, PT ;  /* 0x000000010200780c */ /* 0x000fe20003f05270 */
[----:B------:R-:W-:Y:S01]  /*6720*/  IMAD.MOV R14, RZ, RZ, -R14 ;  /* 0x000000ffff0e7224 */ /* 0x000fe200078e0a0e */
[----:B------:R-:W-:Y:S02]  /*6730*/  SHF.R.U64 R3, R4, R24, R5 ;  /* 0x0000001804037219 */ /* 0x000fe40000001205 */
[----:B------:R-:W-:Y:S02]  /*6740*/  LOP3.LUT R0, R13, R98, RZ, 0xc0, !PT ;  /* 0x000000620d007212 */ /* 0x000fe400078ec0ff */
[----:B------:R-:W-:Y:S01]  /*6750*/  LOP3.LUT R10, R10, R97, RZ, 0xc0, !PT ;  /* 0x000000610a0a7212 */ /* 0x000fe200078ec0ff */
[----:B------:R-:W-:Y:S02]  /*6760*/  IMAD.MOV R4, RZ, RZ, -R3 ;  /* 0x000000ffff047224 */ /* 0x000fe400078e0a03 */
[----:B------:R-:W-:Y:S02]  /*6770*/  IMAD R0, R93, R3, R0 ;  /* 0x000000035d007224 */ /* 0x000fe400078e0200 */
[----:B----4-:R-:W-:-:S02]  /*6780*/  IMAD R3, R4, R28, R15 ;  /* 0x0000001c04037224 */ /* 0x010fc400078e020f */
[----:B------:R-:W-:Y:S02]  /*6790*/  @P0 IMAD R25, R21, R14, R20 ;  /* 0x0000000e15190224 */ /* 0x000fe400078e0214 */
[----:B0-----:R-:W-:Y:S02]  /*67a0*/  IMAD R5, R3, R30, R10 ;  /* 0x0000001e03057224 */ /* 0x001fe400078e020a */
[----:B------:R-:W-:Y:S02]  /*67b0*/  IMAD R0, R0, R29, R25 ;  /* 0x0000001d00007224 */ /* 0x000fe400078e0219 */
[----:B------:R-:W-:-:S03]  /*67c0*/  IMAD.MOV.U32 R4, RZ, RZ, 0x1 ;  /* 0x00000001ff047424 */ /* 0x000fc600078e00ff */
[----:B------:R-:W-:Y:S02]  /*67d0*/  SEL R100, R5, R0, !P0 ;  /* 0x0000000005647207 */ /* 0x000fe40004000000 */
[----:B------:R-:W-:Y:S02]  /*67e0*/  PRMT R3, R4, 0x7610, R3 ;  /* 0x0000761004037816 */ /* 0x000fe40000000003 */
[----:B------:R-:W-:-:S07]  /*67f0*/  SEL R0, R0, R5, !P0 ;  /* 0x0000000500007207 */ /* 0x000fce0004000000 */
.L_x_159:
[----:B------:R-:W-:Y:S01]  /*6800*/  LOP3.LUT P0, RZ, R3, 0xff, RZ, 0xc0, !PT ;  /* 0x000000ff03ff7812 */ /* 0x000fe2000780c0ff */
[----:B------:R-:W-:Y:S01]  /*6810*/  UIMAD.WIDE.U32 UR4, UR42, -0x33333333, URZ ;  /* 0xcccccccd2a0478a5 */ /* 0x000fe2000f8e003f */
[----:B------:R-:W-:-:S03]  /*6820*/  IMAD.MOV.U32 R103, RZ, RZ, R0 ;  /* 0x000000ffff677224 */ /* 0x000fc600078e0000 */
[----:B------:R-:W-:-:S04]  /*6830*/  USHF.R.U32.HI UR4, URZ, 0x2, UR5 ;  /* 0x000000023f047899 */ /* 0x000fc80008011605 */
[----:B------:R-:W-:-:S04]  /*6840*/  UIMAD UR42, UR4, -0x5, UR42 ;  /* 0xfffffffb042a78a4 */ /* 0x000fc8000f8e022a */
[----:B------:R-:W-:Y:S08]  /*6850*/  @P0 BRA `(.L_x_162) ;  /* 0xffffffac00100947 */ /* 0x000ff0000383ffff */
[----:B------:R-:W-:Y:S05]  /*6860*/  EXIT ;  /* 0x000000000000794d */ /* 0x000fea0003800000 */
.L_x_7:
        /* <DEDUP_REMOVED lines=26> */
.L_x_164:
[----:B------:R-:W0:Y:S01]  /*6a10*/  LDC.64 R28, c[0x0][0x640] ;  /* 0x00019000ff1c7b82 */ /* 0x000e220000000a00 */
[-CC-:B------:R-:W-:Y:S01]  /*6a20*/  SHF.R.U64 R22, R14, R6.reuse, R15.reuse ;  /* 0x000000060e167219 */ /* 0x180fe2000000120f */
[----:B------:R-:W-:Y:S01]  /*6a30*/  IMAD.MOV.U32 R30, RZ, RZ, 0x1 ;  /* 0x00000001ff1e7424 */ /* 0x000fe200078e00ff */
[----:B------:R-:W-:Y:S02]  /*6a40*/  SHF.R.U32.HI R6, RZ, R6, R15 ;  /* 0x00000006ff067219 */ /* 0x000fe4000001160f */
[----:B------:R-:W-:-:S03]  /*6a50*/  IADD3 R13, P0, RZ, -R22, RZ ;  /* 0x80000016ff0d7210 */ /* 0x000fc60007f1e0ff */
[----:B------:R-:W1:Y:S02]  /*6a60*/  LDC R12, c[0x0][0x618] ;  /* 0x00018600ff0c7b82 */ /* 0x000e640000000800 */
[----:B------:R-:W-:-:S04]  /*6a70*/  IMAD.X R11, RZ, RZ, ~R6, P0 ;  /* 0x000000ffff0b7224 */ /* 0x000fc800000e0e06 */
[-C--:B------:R-:W-:Y:S02]  /*6a80*/  IMAD R6, R11, R24.reuse, RZ ;  /* 0x000000180b067224 */ /* 0x080fe400078e02ff */
[----:B------:R-:W2:Y:S01]  /*6a90*/  LDC R14, c[0x0][0x608] ;  /* 0x00018200ff0e7b82 */ /* 0x000ea20000000800 */
[----:B------:R-:W-:-:S04]  /*6aa0*/  IMAD.WIDE.U32 R10, R13, R24, R16 ;  /* 0x000000180d0a7225 */ /* 0x000fc800078e0010 */
[----:B------:R-:W-:-:S03]  /*6ab0*/  IMAD R13, R13, R25, R6 ;  /* 0x000000190d0d7224 */ /* 0x000fc600078e0206 */
[----:B------:R-:W3:Y:S01]  /*6ac0*/  LDC R27, c[0x0][0x658] ;  /* 0x00019600ff1b7b82 */ /* 0x000ee20000000800 */
[----:B------:R-:W-:Y:S01]  /*6ad0*/  IMAD.IADD R11, R11, 0x1, R13 ;  /* 0x000000010b0b7824 */ /* 0x000fe200078e020d */
[----:B0-----:R-:W-:-:S04]  /*6ae0*/  ISETP.NE.U32.AND P0, PT, R28, RZ, PT ;  /* 0x000000ff1c00720c */ /* 0x001fc80003f05070 */
[----:B------:R-:W-:Y:S02]  /*6af0*/  ISETP.NE.AND.EX P0, PT, R29, RZ, PT, P0 ;  /* 0x000000ff1d00720c */ /* 0x000fe40003f05300 */
[----:B------:R-:W0:Y:S01]  /*6b00*/  LDC R20, c[0x0][0x600] ;  /* 0x00018000ff147b82 */ /* 0x000e220000000800 */
[-CC-:B-1----:R-:W-:Y:S01]  /*6b10*/  SHF.R.U64 R8, R10, R12.reuse, R11.reuse ;  /* 0x0000000c0a087219 */ /* 0x182fe2000000120b */
[----:B------:R-:W-:Y:S01]  /*6b20*/  IMAD.MOV.U32 R10, RZ, RZ, -0x1 ;  /* 0xffffffffff0a7424 */ /* 0x000fe200078e00ff */
[----:B------:R-:W-:-:S05]  /*6b30*/  SHF.R.U32.HI R11, RZ, R12, R11 ;  /* 0x0000000cff0b7219 */ /* 0x000fca000001160b */
[----:B------:R-:W1:Y:S01]  /*6b40*/  LDC R24, c[0x0][0x648] ;  /* 0x00019200ff187b82 */ /* 0x000e620000000800 */
[-CC-:B--2---:R-:W-:Y:S02]  /*6b50*/  SHF.R.U64 R21, R8, R14.reuse, R11.reuse ;  /* 0x0000000e08157219 */ /* 0x184fe4000000120b */
[----:B------:R-:W-:-:S05]  /*6b60*/  SHF.R.U32.HI R6, RZ, R14, R11 ;  /* 0x0000000eff067219 */ /* 0x000fca000001160b */
[----:B------:R-:W2:Y:S01]  /*6b70*/  LDC R26, c[0x0][0x638] ;  /* 0x00018e00ff1a7b82 */ /* 0x000ea20000000800 */
[-C--:B---3--:R-:W-:Y:S02]  /*6b80*/  SHF.L.U32 R10, R10, R27.reuse, RZ ;  /* 0x0000001b0a0a7219 */ /* 0x088fe400000006ff */
[-CC-:B------:R-:W-:Y:S02]  /*6b90*/  SHF.R.U64 R25, R21, R27.reuse, R6.reuse ;  /* 0x0000001b15197219 */ /* 0x180fe40000001206 */
[----:B------:R-:W-:Y:S02]  /*6ba0*/  LOP3.LUT R32, RZ, R10, RZ, 0x33, !PT ;  /* 0x0000000aff207212 */ /* 0x000fe400078e33ff */
[----:B------:R-:W-:Y:S01]  /*6bb0*/  SHF.R.U32.HI R11, RZ, R27, R6 ;  /* 0x0000001bff0b7219 */ /* 0x000fe20000011606 */
[----:B------:R-:W3:Y:S01]  /*6bc0*/  LDC R31, c[0x0][0x610] ;  /* 0x00018400ff1f7b82 */ /* 0x000ee20000000800 */
[----:B------:R-:W-:Y:S01]  /*6bd0*/  IMAD.MOV.U32 R10, RZ, RZ, R25 ;  /* 0x000000ffff0a7224 */ /* 0x000fe200078e0019 */
[----:B------:R-:W-:Y:S06]  /*6be0*/  @!P0 BRA `(.L_x_165) ;  /* 0x0000000000288947 */ /* 0x000fec0003800000 */
        /* <DEDUP_REMOVED lines=10> */
.L_x_165:
[----:B------:R-:W-:Y:S02]  /*6c90*/  ISETP.NE.AND P0, PT, R2, 0x1, PT ;  /* 0x000000010200780c */ /* 0x000fe40003f05270 */
[----:B-1----:R-:W-:Y:S01]  /*6ca0*/  SHF.R.U64 R6, R10, R24, R11 ;  /* 0x000000180a067219 */ /* 0x002fe2000000120b */
[----:B0-----:R-:W-:Y:S01]  /*6cb0*/  VIADD R11, R20, 0xffffffff ;  /* 0xffffffff140b7836 */ /* 0x001fe20000000000 */
[----:B------:R-:W-:Y:S02]  /*6cc0*/  SHF.L.U32 R30, R30, R27, RZ ;  /* 0x0000001b1e1e7219 */ /* 0x000fe400000006ff */
[----:B------:R-:W-:Y:S01]  /*6cd0*/  LOP3.LUT R5, R21, R32, RZ, 0xc0, !PT ;  /* 0x0000002015057212 */ /* 0x000fe200078ec0ff */
[----:B------:R-:W-:-:S04]  /*6ce0*/  IMAD.MOV R10, RZ, RZ, -R6 ;  /* 0x000000ffff0a7224 */ /* 0x000fc800078e0a06 */
[----:B------:R-:W-:Y:S01]  /*6cf0*/  IMAD R6, R30, R6, R5 ;  /* 0x000000061e067224 */ /* 0x000fe200078e0205 */
[----:B------:R-:W-:Y:S01]  /*6d00*/  LOP3.LUT R5, R8, R11, RZ, 0xc0, !PT ;  /* 0x0000000b08057212 */ /* 0x000fe200078ec0ff */
[----:B------:R-:W-:Y:S02]  /*6d10*/  @P0 IMAD R7, R9, R23, R4 ;  /* 0x0000001709070224 */ /* 0x000fe400078e0204 */
[----:B--2---:R-:W-:Y:S02]  /*6d20*/  IMAD R4, R10, R26, R25 ;  /* 0x0000001a0a047224 */ /* 0x004fe400078e0219 */
[----:B---3--:R-:W-:Y:S02]  /*6d30*/  IMAD R7, R6, R31, R7 ;  /* 0x0000001f06077224 */ /* 0x008fe400078e0207 */
[----:B------:R-:W-:Y:S02]  /*6d40*/  IMAD R4, R4, R20, R5 ;  /* 0x0000001404047224 */ /* 0x000fe400078e0205 */
[----:B------:R-:W-:-:S02]  /*6d50*/  IMAD.MOV.U32 R8, RZ, RZ, 0x1 ;  /* 0x00000001ff087424 */ /* 0x000fc400078e00ff */
[----:B------:R-:W-:Y:S01]  /*6d60*/  IMAD.MOV.U32 R6, RZ, RZ, R22 ;  /* 0x000000ffff067224 */ /* 0x000fe200078e0016 */
[----:B------:R-:W-:Y:S02]  /*6d70*/  SEL R20, R4, R7, !P0 ;  /* 0x0000000704147207 */ /* 0x000fe40004000000 */
[----:B------:R-:W-:-:S07]  /*6d80*/  SEL R21, R7, R4, !P0 ;  /* 0x0000000407157207 */ /* 0x000fce0004000000 */
.L_x_163:
[----:B------:R-:W-:-:S08]  /*6d90*/  NOP ;  /* 0x0000000000007918 */ /* 0x000fd00000000000 */
[----:B------:R-:W0:-:S00]  /*6da0*/  USETMAXREG.DEALLOC.CTAPOOL 0x28 ;  /* 0x00000028000079c8 */ /* 0x000e0000080e0500 */
[----:B0-----:R-:W-:-:S13]  /*6db0*/  ISETP.NE.AND P0, PT, R3, RZ, PT ;  /* 0x000000ff0300720c */ /* 0x001fda0003f05270 */
[----:B------:R-:W-:Y:S05]  /*6dc0*/  @P0 EXIT ;  /* 0x000000000000094d */ /* 0x000fea0003800000 */
[----:B------:R-:W-:Y:S01]  /*6dd0*/  LOP3.LUT P0, RZ, R8, 0xff, RZ, 0xc0, !PT ;  /* 0x000000ff08ff7812 */ /* 0x000fe2000780c0ff */
[----:B------:R-:W-:Y:S02]  /*6de0*/  IMAD.MOV.U32 R3, RZ, RZ, 0x1 ;  /* 0x00000001ff037424 */ /* 0x000fe400078e00ff */
[----:B------:R-:W-:-:S10]  /*6df0*/  IMAD.MOV.U32 R8, RZ, RZ, RZ ;  /* 0x000000ffff087224 */ /* 0x000fd400078e00ff */
[----:B------:R-:W-:Y:S05]  /*6e00*/  @!P0 BRA `(.L_x_166) ;  /* 0x0000000c006c8947 */ /* 0x000fea0003800000 */
[----:B------:R-:W0:Y:S01]  /*6e10*/  LDC R3, c[0x0][0x28c] ;  /* 0x0000a300ff037b82 */ /* 0x000e220000000800 */
[----:B------:R-:W1:Y:S01]  /*6e20*/  S2R R13, SR_CgaCtaId ;  /* 0x00000000000d7919 */ /* 0x000e620000008800 */
[----:B------:R-:W-:Y:S01]  /*6e30*/  ULDC UR5, c[0x0][0x658] ;  /* 0x0001960000057ab9 */ /* 0x000fe20000000800 */
[----:B------:R-:W-:Y:S01]  /*6e40*/  UMOV UR6, 0xffffffff ;  /* 0xffffffff00067882 */ /* 0x000fe20000000000 */
[----:B------:R-:W-:Y:S01]  /*6e50*/  BSSY B0, `(.L_x_166) ;  /* 0x00000d6000007945 */ /* 0x000fe20003800000 */
[----:B------:R-:W-:Y:S01]  /*6e60*/  USHF.L.U32 UR6, UR6, UR5, URZ ;  /* 0x0000000506067299 */ /* 0x000fe2000800063f */
[----:B------:R-:W-:Y:S01]  /*6e70*/  IMAD.MOV.U32 R10, RZ, RZ, 0x1 ;  /* 0x00000001ff0a7424 */ /* 0x000fe200078e00ff */
[----:B------:R-:W-:Y:S01]  /*6e80*/  LOP3.LUT R9, R18, 0x2, RZ, 0xfc, !PT ;  /* 0x0000000212097812 */ /* 0x000fe200078efcff */
[----:B------:R-:W-:Y:S01]  /*6e90*/  IMAD.MOV.U32 R8, RZ, RZ, RZ ;  /* 0x000000ffff087224 */ /* 0x000fe200078e00ff */
[----:B------:R-:W-:Y:S01]  /*6ea0*/  ULDC UR4, c[0x0][0x600] ;  /* 0x0001800000047ab9 */ /* 0x000fe20000000800 */
[----:B------:R-:W-:Y:S01]  /*6eb0*/  UMOV UR7, 0x1 ;  /* 0x0000000100077882 */ /* 0x000fe20000000000 */
[----:B------:R-:W-:-:S02]  /*6ec0*/  UIADD3 UR4, UR4, -0x1, URZ ;  /* 0xffffffff04047890 */ /* 0x000fc4000fffe03f */
[----:B------:R-:W-:Y:S02]  /*6ed0*/  USHF.L.U32 UR5, UR7, UR5, URZ ;  /* 0x0000000507057299 */ /* 0x000fe4000800063f */
[----:B------:R-:W-:Y:S01]  /*6ee0*/  ULOP3.LUT UR6, URZ, UR6, URZ, 0x33, !UPT ;  /* 0x000000063f067292 */ /* 0x000fe2000f8e333f */
[----:B------:R-:W-:Y:S01]  /*6ef0*/  ULDC.64 UR42, c[0x0][0x198] ;  /* 0x00006600002a7ab9 */ /* 0x000fe20000000a00 */
[----:B0-----:R-:W-:-:S05]  /*6f00*/  VIADD R3, R3, 0x3f ;  /* 0x0000003f03037836 */ /* 0x001fca0000000000 */
[----:B------:R-:W-:-:S04]  /*6f10*/  SHF.R.S32.HI R4, RZ, 0x1f, R3 ;  /* 0x0000001fff047819 */ /* 0x000fc80000011403 */
[----:B------:R-:W-:Y:S01]  /*6f20*/  LEA.HI R4, R4, R3, RZ, 0x6 ;  /* 0x0000000304047211 */ /* 0x000fe200078f30ff */
[C---:B-1----:R-:W-:Y:S02]  /*6f30*/  IMAD.SHL.U32 R12, R13.reuse, 0x8, RZ ;  /* 0x000000080d0c7824 */ /* 0x042fe400078e00ff */
[----:B------:R-:W-:Y:S01]  /*6f40*/  IMAD.SHL.U32 R13, R13, 0x200, RZ ;  /* 0x000002000d0d7824 */ /* 0x000fe200078e00ff */
[----:B------:R-:W-:Y:S01]  /*6f50*/  SHF.R.S32.HI R11, RZ, 0x6, R4 ;  /* 0x00000006ff0b7819 */ /* 0x000fe20000011404 */
[----:B------:R-:W-:Y:S01]  /*6f60*/  IMAD.MOV.U32 R3, RZ, RZ, 0x1 ;  /* 0x00000001ff037424 */ /* 0x000fe200078e00ff */
[----:B------:R-:W-:Y:S02]  /*6f70*/  LOP3.LUT R12, R12, 0x38, RZ, 0xc0, !PT ;  /* 0x000000380c0c7812 */ /* 0x000fe400078ec0ff */
[----:B------:R-:W-:Y:S01]  /*6f80*/  LOP3.LUT R13, R13, 0xe00, RZ, 0xc0, !PT ;  /* 0x00000e000d0d7812 */ /* 0x000fe200078ec0ff */
[----:B------:R-:W-:-:S07]  /*6f90*/  VIADD R19, R11, 0x1 ;  /* 0x000000010b137836 */ /* 0x000fce0000000000 */
.L_x_177:
[----:B------:R-:W-:-:S03]  /*6fa0*/  UMOV UR7, 0xffffffff ;  /* 0xffffffff00077882 */ /* 0x000fc60000000000 */
[----:B------:R-:W-:Y:S05]  /*6fb0*/  BRA.DIV UR7, `(.L_x_167) ;  /* 0x00000012070c7947 */ /* 0x000fea000b800000 */
[----:B------:R-:W-:-:S13]  /*6fc0*/  ELECT P6, URZ, PT ;  /* 0x00000000003f782f */ /* 0x000fda00038c0000 */
.L_x_189:
[----:B------:R-:W-:Y:S04]  /*6fd0*/  BSSY B1, `(.L_x_168) ;  /* 0x000004a000017945 */ /* 0x000fe80003800000 */
[----:B------:R-:W-:Y:S05]  /*6fe0*/  @!P6 BRA `(.L_x_169) ;  /* 0x000000040020e947 */ /* 0x000fea0003800000 */
[----:B------:R-:W0:Y:S02]  /*6ff0*/  LDC R4, c[0x0][0x28c] ;  /* 0x0000a300ff047b82 */ /* 0x000e240000000800 */
[----:B0-----:R-:W-:-:S13]  /*7000*/  ISETP.GE.AND P0, PT, R4, 0x1, PT ;  /* 0x000000010400780c */ /* 0x001fda0003f06270 */
[----:B------:R-:W-:Y:S05]  /*7010*/  @!P0 BRA `(.L_x_169) ;  /* 0x0000000400148947 */ /* 0x000fea0003800000 */
[----:B------:R-:W-:Y:S02]  /*7020*/  IMAD.SHL.U32 R21, R21, 0x80, RZ ;  /* 0x0000008015157824 */ /* 0x000fe400078e00ff */
[----:B------:R-:W-:Y:S02]  /*7030*/  IMAD.SHL.U32 R22, R20, 0x80, RZ ;  /* 0x0000008014167824 */ /* 0x000fe400078e00ff */
[----:B------:R-:W-:Y:S02]  /*7040*/  IMAD.MOV.U32 R25, RZ, RZ, RZ ;  /* 0x000000ffff197224 */ /* 0x000fe400078e00ff */
[----:B------:R-:W-:Y:S02]  /*7050*/  IMAD.MOV.U32 R4, RZ, RZ, R12 ;  /* 0x000000ffff047224 */ /* 0x000fe400078e000c */
[----:B------:R-:W-:Y:S02]  /*7060*/  IMAD.MOV.U32 R5, RZ, RZ, R19 ;  /* 0x000000ffff057224 */ /* 0x000fe400078e0013 */
[----:B------:R-:W-:-:S02]  /*7070*/  IMAD.MOV.U32 R7, RZ, RZ, R3 ;  /* 0x000000ffff077224 */ /* 0x000fc400078e0003 */
[----:B------:R-:W-:Y:S02]  /*7080*/  IMAD.MOV.U32 R14, RZ, RZ, R8 ;  /* 0x000000ffff0e7224 */ /* 0x000fe400078e0008 */
[----:B------:R-:W-:Y:S02]  /*7090*/  VIADD R26, R21, 0x40 ;  /* 0x00000040151a7836 */ /* 0x000fe40000000000 */
[----:B------:R-:W-:-:S07]  /*70a0*/  VIADD R27, R22, 0x40 ;  /* 0x00000040161b7836 */ /* 0x000fce0000000000 */
.L_x_172:
[----:B------:R-:W0:Y:S01]  /*70b0*/  S2R R20, SR_CgaCtaId ;  /* 0x0000000000147919 */ /* 0x000e220000008800 */
[----:B------:R-:W-:Y:S02]  /*70c0*/  MOV R15, 0x400 ;  /* 0x00000400000f7802 */ /* 0x000fe40000000f00 */
[----:B------:R-:W-:Y:S02]  /*70d0*/  ISETP.NE.AND P1, PT, R0, RZ, PT ;  /* 0x000000ff0000720c */ /* 0x000fe40003f25270 */
[----:B0-----:R-:W-:Y:S02]  /*70e0*/  LEA R23, R20, R15, 0x18 ;  /* 0x0000000f14177211 */ /* 0x001fe400078ec0ff */
[----:B------:R-:W-:-:S09]  /*70f0*/  SHF.L.U32 R15, R7, 0x1f, RZ ;  /* 0x0000001f070f7819 */ /* 0x000fd200000006ff */
[----:B------:R-:W0:Y:S01]  /*7100*/  @!P1 LDC R20, c[0x0][0x500] ;  /* 0x00014000ff149b82 */ /* 0x000e220000000800 */
[----:B------:R-:W-:-:S04]  /*7110*/  IMAD R24, R14, 0x8, R23 ;  /* 0x000000080e187824 */ /* 0x000fc800078e0217 */
[----:B------:R-:W1:Y:S02]  /*7120*/  SYNCS.PHASECHK.TRANS64.TRYWAIT P0, [R24+URZ+0x28], R15 ;  /* 0x0000280f180075a7 */ /* 0x000e64000800017f */
[----:B-1----:R-:W-:Y:S05]  /*7130*/  @!P0 BRA `(.L_x_170) ;  /* 0x0000000c00cc8947 */ /* 0x002fea0003800000 */
.L_x_190:
[----:B-1----:R-:W-:Y:S01]  /*7140*/  PRMT R15, R9, 0x9910, RZ ;  /* 0x00009910090f7816 */ /* 0x002fe200000000ff */
[----:B0-----:R0:W-:Y:S03]  /*7150*/  @!P1 SYNCS.ARRIVE.TRANS64 RZ, [R24+URZ], R20 ;  /* 0x0000001418ff99a7 */ /* 0x0011e6000800003f */
[----:B------:R-:W-:-:S13]  /*7160*/  ISETP.NE.AND P0, PT, R15, 0x2, PT ;  /* 0x000000020f00780c */ /* 0x000fda0003f05270 */
[----:B0-----:R-:W-:Y:S05]  /*7170*/  @P0 BRA `(.L_x_171) ;  /* 0x0000000000040947 */ /* 0x001fea0003800000 */
[----:B------:R-:W-:Y:S01]  /*7180*/  BPT.TRAP 0x1 ;  /* 0x000000040000795c */ /* 0x000fe20000300000 */
.L_x_171:
[----:B------:R-:W-:Y:S01]  /*7190*/  IMAD R15, R14, 0x2000, R13 ;  /* 0x000020000e0f7824 */ /* 0x000fe200078e020d */
[----:B------:R-:W-:Y:S01]  /*71a0*/  R2UR UR33, R24 ;  /* 0x00000000182172ca */ /* 0x000fe200000e0000 */
[--C-:B------:R-:W-:Y:S01]  /*71b0*/  IMAD R20, R14, 0x4000, R23.reuse ;  /* 0x000040000e147824 */ /* 0x100fe200078e0217 */
[----:B------:R-:W-:Y:S01]  /*71c0*/  R2UR UR36, R6 ;  /* 0x00000000062472ca */ /* 0x000fe200000e0000 */
[----:B------:R-:W-:Y:S01]  /*71d0*/  IMAD R15, R15, 0x2, R23 ;  /* 0x000000020f0f7824 */ /* 0x000fe200078e0217 */
[----:B------:R-:W-:Y:S01]  /*71e0*/  R2UR UR35, R25 ;  /* 0x00000000192372ca */ /* 0x000fe200000e0000 */
[----:B------:R-:W-:Y:S01]  /*71f0*/  VIADD R5, R5, 0xffffffff ;  /* 0xffffffff05057836 */ /* 0x000fe20000000000 */
[----:B------:R-:W-:Y:S01]  /*7200*/  R2UR UR24, R20 ;  /* 0x00000000141872ca */ /* 0x000fe200000e0000 */
[----:B------:R-:W-:Y:S01]  /*7210*/  UIADD3 UR14, UP0, UR42, 0xf0, URZ ;  /* 0x000000f02a0e7890 */ /* 0x000fe2000ff1e03f */
[----:B------:R-:W-:Y:S01]  /*7220*/  R2UR UR8, R15 ;  /* 0x000000000f0872ca */ /* 0x000fe200000e0000 */
[----:B------:R-:W-:Y:S01]  /*7230*/  UIADD3 UR22, UP1, UR42, 0x1f0, URZ ;  /* 0x000001f02a167890 */ /* 0x000fe2000ff3e03f */
[----:B------:R-:W-:Y:S01]  /*7240*/  R2UR UR34, R21 ;  /* 0x00000000152272ca */ /* 0x000fe200000e0000 */
[----:B------:R-:W-:Y:S01]  /*7250*/  UIADD3.X UR15, URZ, UR43, URZ, UP0, !UPT ;  /* 0x0000002b3f0f7290 */ /* 0x000fe200087fe43f */
[----:B------:R-:W-:Y:S01]  /*7260*/  R2UR UR26, R26 ;  /* 0x000000001a1a72ca */ /* 0x000fe200000e0000 */
[----:B------:R-:W-:Y:S01]  /*7270*/  UIADD3.X UR23, URZ, UR43, URZ, UP1, !UPT ;  /* 0x0000002b3f177290 */ /* 0x000fe20008ffe43f */
[----:B------:R-:W-:Y:S01]  /*7280*/  R2UR UR19, R4 ;  /* 0x00000000041372ca */ /* 0x000fe200000e0000 */
[----:B------:R-:W-:Y:S01]  /*7290*/  VIADD R14, R14, 0x1 ;  /* 0x000000010e0e7836 */ /* 0x000fe20000000000 */
[----:B------:R-:W-:Y:S01]  /*72a0*/  R2UR UR18, R22 ;  /* 0x00000000161272ca */ /* 0x000fe200000e0000 */
[----:B------:R-:W-:Y:S01]  /*72b0*/  UMOV UR30, 0x0 ;  /* 0x00000000001e7882 */ /* 0x000fe20000000000 */
[----:B------:R-:W-:Y:S01]  /*72c0*/  R2UR UR10, R27 ;  /* 0x000000001b0a72ca */ /* 0x000fe200000e0000 */
[----:B------:R-:W-:Y:S01]  /*72d0*/  UIADD3 UR32, UR24, 0x100, URZ ;  /* 0x0000010018207890 */ /* 0x000fe2000fffe03f */
[----:B------:R-:W-:Y:S01]  /*72e0*/  ISETP.GT.AND P1, PT, R5, 0x1, PT ;  /* 0x000000010500780c */ /* 0x000fe20003f24270 */
[----:B------:R-:W-:Y:S01]  /*72f0*/  UIADD3 UR24, UR24, 0x2100, URZ ;  /* 0x0000210018187890 */ /* 0x000fe2000fffe03f */
[----:B------:R-:W-:Y:S01]  /*7300*/  ISETP.NE.AND P0, PT, R14, 0x5, PT ;  /* 0x000000050e00780c */ /* 0x000fe20003f05270 */
[----:B------:R-:W-:Y:S01]  /*7310*/  UIADD3 UR16, UR8, 0x14100, URZ ;  /* 0x0001410008107890 */ /* 0x000fe2000fffe03f */
[----:B------:R-:W-:Y:S01]  /*7320*/  VIADD R4, R4, 0x40 ;  /* 0x0000004004047836 */ /* 0x000fe20000000000 */
[----:B------:R-:W-:Y:S01]  /*7330*/  UIADD3 UR8, UR8, 0x16100, URZ ;  /* 0x0001610008087890 */ /* 0x000fe2000fffe03f */
[----:B------:R-:W-:Y:S01]  /*7340*/  SEL R20, RZ, 0x1, P0 ;  /* 0x00000001ff147807 */ /* 0x000fe20000000000 */
[----:B------:R-:W-:Y:S01]  /*7350*/  UMOV UR31, 0x10000000 ;  /* 0x10000000001f7882 */ /* 0x000fe20000000000 */
[----:B------:R-:W-:Y:S01]  /*7360*/  UMOV UR25, UR33 ;  /* 0x0000002100197c82 */ /* 0x000fe20008000000 */
[----:B------:R-:W-:Y:S01]  /*7370*/  UMOV UR28, UR36 ;  /* 0x00000024001c7c82 */ /* 0x000fe20008000000 */
[----:B------:R-:W-:Y:S01]  /*7380*/  UMOV UR27, UR35 ;  /* 0x00000023001b7c82 */ /* 0x000fe20008000000 */
[----:B------:R-:W-:Y:S01]  /*7390*/  UMOV UR7, 0xff0000 ;  /* 0x00ff000000077882 */ /* 0x000fe20000000000 */
[----:B------:R0:W-:Y:S01]  /*73a0*/  UTMALDG.3D [UR32], [UR14], desc[UR30] ;  /* 0x00001e200e0075b4 */ /* 0x0001e20008011000 */
[----:B------:R-:W-:Y:S01]  /*73b0*/  UMOV UR17, UR33 ;  /* 0x0000002100117c82 */ /* 0x000fe20008000000 */
[----:B------:R-:W-:Y:S01]  /*73c0*/  UMOV UR20, UR36 ;  /* 0x0000002400147c82 */ /* 0x000fe20008000000 */
[----:B------:R-:W-:Y:S01]  /*73d0*/  UMOV UR9, UR33 ;  /* 0x0000002100097c82 */ /* 0x000fe20008000000 */
[----:B------:R-:W-:Y:S01]  /*73e0*/  UMOV UR11, UR19 ;  /* 0x00000013000b7c82 */ /* 0x000fe20008000000 */
[----:B------:R-:W-:Y:S01]  /*73f0*/  UMOV UR12, UR36 ;  /* 0x00000024000c7c82 */ /* 0x000fe20008000000 */
[----:B------:R-:W-:Y:S01]  /*7400*/  LOP3.LUT R7, R7, R20, RZ, 0x3c, !PT ;  /* 0x0000001407077212 */ /* 0x000fe200078e3cff */
[----:B------:R-:W-:Y:S01]  /*7410*/  VIADD R25, R25, 0x40 ;  /* 0x0000004019197836 */ /* 0x000fe20000000000 */
[----:B------:R0:W-:Y:S01]  /*7420*/  UTMALDG.3D [UR24], [UR14], desc[UR30] ;  /* 0x00001e180e0075b4 */ /* 0x0001e20008011000 */
[----:B------:R-:W-:Y:S01]  /*7430*/  SEL R14, R14, RZ, P0 ;  /* 0x000000ff0e0e7207 */ /* 0x000fe20000000000 */
[----:B------:R0:W-:Y:S01]  /*7440*/  UTMALDG.3D.MULTICAST [UR16], [UR22], UR7, desc[UR30] ;  /* 0x00001e10160073b4 */ /* 0x0001e20008011807 */
[----:B------:R0:W-:Y:S02]  /*7450*/  UTMALDG.3D.MULTICAST [UR8], [UR22], UR7, desc[UR30] ;  /* 0x00001e08160073b4 */ /* 0x0001e40008011807 */
[----:B0-----:R-:W-:Y:S05]  /*7460*/  @P1 BRA `(.L_x_172) ;  /* 0xfffffffc00101947 */ /* 0x001fea000383ffff */
.L_x_169:
[----:B------:R-:W-:Y:S05]  /*7470*/  BSYNC B1 ;  /* 0x0000000000017941 */ /* 0x000fea0003800000 */
.L_x_168:
[----:B------:R-:W-:Y:S01]  /*7480*/  LOP3.LUT P1, RZ, R10, 0xff, RZ, 0xc0, !PT ;  /* 0x000000ff0aff7812 */ /* 0x000fe2000782c0ff */
[C---:B------:R-:W-:Y:S01]  /*7490*/  IMAD.IADD R7, R11.reuse, 0x1, R8 ;  /* 0x000000010b077824 */ /* 0x040fe200078e0208 */
[----:B------:R-:W-:Y:S01]  /*74a0*/  ULDC.64 UR8, c[0x0][0x650] ;  /* 0x0001940000087ab9 */ /* 0x000fe20000000a00 */
[----:B------:R-:W-:Y:S01]  /*74b0*/  ISETP.GE.U32.AND P2, PT, R11, 0x5, PT ;  /* 0x000000050b00780c */ /* 0x000fe20003f46070 */
[----:B------:R-:W-:Y:S01]  /*74c0*/  BSSY B1, `(.L_x_173) ;  /* 0x000006c000017945 */ /* 0x000fe20003800000 */
[----:B------:R-:W-:Y:S01]  /*74d0*/  IMAD.MOV.U32 R21, RZ, RZ, -0x1 ;  /* 0xffffffffff157424 */ /* 0x000fe200078e00ff */
[----:B------:R-:W-:Y:S01]  /*74e0*/  ISETP.GT.U32.AND P0, PT, R7, 0x4, PT ;  /* 0x000000040700780c */ /* 0x000fe20003f04070 */
[----:B------:R-:W-:Y:S01]  /*74f0*/  IMAD.MOV.U32 R20, RZ, RZ, -0x1 ;  /* 0xffffffffff147424 */ /* 0x000fe200078e00ff */
[----:B------:R-:W-:Y:S02]  /*7500*/  PRMT R10, RZ, 0x7610, R10 ;  /* 0x00007610ff0a7816 */ /* 0x000fe4000000000a */
[----:B------:R-:W-:-:S03]  /*7510*/  ISETP.LT.U32.AND P0, PT, R11, 0x5, P0 ;  /* 0x000000050b00780c */ /* 0x000fc60000701070 */
[----:B------:R-:W0:Y:S01]  /*7520*/  @P1 S2R R5, SR_CgaCtaId ;  /* 0x0000000000051919 */ /* 0x000e220000008800 */
[----:B------:R-:W-:-:S04]  /*7530*/  @P1 MOV R4, 0x400 ;  /* 0x0000040000041802 */ /* 0x000fc80000000f00 */
[----:B0-----:R-:W-:Y:S01]  /*7540*/  @P1 LEA R6, R5, R4, 0x18 ;  /* 0x0000000405061211 */ /* 0x001fe200078ec0ff */
[----:B------:R-:W-:Y:S01]  /*7550*/  IMAD.WIDE.U32 R4, R7, -0x33333333, RZ ;  /* 0xcccccccd07047825 */ /* 0x000fe200078e00ff */
[----:B------:R-:W-:Y:S02]  /*7560*/  SEL R4, RZ, 0x1, !P0 ;  /* 0x00000001ff047807 */ /* 0x000fe40004000000 */
[----:B------:R0:W-:Y:S01]  /*7570*/  @P1 SYNCS.ARRIVE.TRANS64.A1T0 RZ, [R6+URZ+0x68], RZ ;  /* 0x000068ff06ff19a7 */ /* 0x0001e2000810003f */
[----:B------:R-:W-:Y:S02]  /*7580*/  IADD3 R16, P1, R16, UR38, RZ ;  /* 0x0000002610107c10 */ /* 0x000fe4000ff3e0ff */
[----:B------:R-:W-:Y:S02]  /*7590*/  LOP3.LUT R3, R3, R4, RZ, 0x3c, !PT ;  /* 0x0000000403037212 */ /* 0x000fe400078e3cff */
[----:B------:R-:W-:Y:S02]  /*75a0*/  IADD3.X R17, R17, UR41, RZ, P1, !PT ;  /* 0x0000002911117c10 */ /* 0x000fe40008ffe4ff */
[----:B------:R-:W-:-:S02]  /*75b0*/  ISETP.GE.U32.AND P0, PT, R16, UR8, PT ;  /* 0x0000000810007c0c */ /* 0x000fc4000bf06070 */
[----:B0-----:R-:W-:Y:S02]  /*75c0*/  SHF.R.U32.HI R6, RZ, 0x2, R5 ;  /* 0x00000002ff067819 */ /* 0x001fe40000011605 */
[----:B------:R-:W-:Y:S02]  /*75d0*/  ISETP.GE.U32.AND.EX P0, PT, R17, UR9, PT, P0 ;  /* 0x0000000911007c0c */ /* 0x000fe4000bf06100 */
[----:B------:R-:W-:Y:S01]  /*75e0*/  @P2 LOP3.LUT R3, R3, 0x1, R6, 0x78, !PT ;  /* 0x0000000103032812 */ /* 0x000fe200078e7806 */
[----:B------:R-:W-:Y:S01]  /*75f0*/  IMAD R8, R6, -0x5, R7 ;  /* 0xfffffffb06087824 */ /* 0x000fe200078e0207 */
[----:B------:R-:W-:Y:S01]  /*7600*/  PRMT R4, RZ, 0x7610, R4 ;  /* 0x00007610ff047816 */ /* 0x000fe20000000004 */
[----:B------:R-:W-:-:S08]  /*7610*/  IMAD.MOV.U32 R6, RZ, RZ, -0x1 ;  /* 0xffffffffff067424 */ /* 0x000fd000078e00ff */
[----:B------:R-:W-:Y:S05]  /*7620*/  @P0 BRA `(.L_x_174) ;  /* 0x0000000400540947 */ /* 0x000fea0003800000 */
[----:B------:R-:W0:Y:S01]  /*7630*/  S2R R15, SR_CTAID.X ;  /* 0x00000000000f7919 */ /* 0x000e220000002500 */
[----:B------:R-:W-:Y:S01]  /*7640*/  ULDC.64 UR8, c[0x0][0x628] ;  /* 0x00018a0000087ab9 */ /* 0x000fe20000000a00 */
[----:B------:R-:W-:Y:S01]  /*7650*/  ULDC UR10, c[0x0][0x630] ;  /* 0x00018c00000a7ab9 */ /* 0x000fe20000000800 */
[----:B------:R-:W-:Y:S01]  /*7660*/  ISETP.NE.U32.AND P0, PT, RZ, UR8, PT ;  /* 0x00000008ff007c0c */ /* 0x000fe2000bf05070 */
[----:B------:R-:W1:Y:S01]  /*7670*/  S2R R20, SR_CTAID.Y ;  /* 0x0000000000147919 */ /* 0x000e620000002600 */
[----:B------:R-:W-:Y:S01]  /*7680*/  ULDC UR11, c[0x0][0x150] ;  /* 0x00005400000b7ab9 */ /* 0x000fe20000000800 */
[----:B------:R-:W-:Y:S01]  /*7690*/  IMAD.MOV.U32 R4, RZ, RZ, R16 ;  /* 0x000000ffff047224 */ /* 0x000fe200078e0010 */
[----:B------:R-:W-:Y:S01]  /*76a0*/  ISETP.NE.AND.EX P0, PT, RZ, UR9, PT, P0 ;  /* 0x00000009ff007c0c */ /* 0x000fe2000bf05300 */
[----:B------:R-:W-:Y:S01]  /*76b0*/  IMAD.MOV.U32 R5, RZ, RZ, R17 ;  /* 0x000000ffff057224 */ /* 0x000fe200078e0011 */
[----:B0-----:R-:W-:-:S11]  /*76c0*/  I2FP.F32.U32 R22, R15 ;  /* 0x0000000f00167245 */ /* 0x001fd60000201000 */
[----:B------:R-:W-:Y:S05]  /*76d0*/  @!P0 BRA `(.L_x_175) ;  /* 0x0000000000288947 */ /* 0x000fea0003800000 */
[----:B------:R-:W-:Y:S02]  /*76e0*/  ULDC UR7, c[0x0][0x634] ;  /* 0x00018d0000077ab9 */ /* 0x000fe40000000800 */
[----:B------:R-:W-:-:S05]  /*76f0*/  IADD3 R5, P0, R16, UR7, RZ ;  /* 0x0000000710057c10 */ /* 0x000fca000ff1e0ff */
[----:B------:R-:W-:-:S04]  /*7700*/  IMAD.X R21, RZ, RZ, R17, P0 ;  /* 0x000000ffff157224 */ /* 0x000fc800000e0611 */
[----:B------:R-:W-:-:S04]  /*7710*/  IMAD.WIDE.U32 R6, R21, UR8, RZ ;  /* 0x0000000815067c25 */ /* 0x000fc8000f8e00ff */
[----:B------:R-:W-:-:S04]  /*7720*/  IMAD.WIDE.U32 R6, P0, R5, UR9, R6 ;  /* 0x0000000905067c25 */ /* 0x000fc8000f800006 */
[----:B------:R-:W-:-:S04]  /*7730*/  IMAD.WIDE.U32 R4, R5, UR8, RZ ;  /* 0x0000000805047c25 */ /* 0x000fc8000f8e00ff */
[----:B------:R-:W-:Y:S01]  /*7740*/  IMAD.MOV.U32 R4, RZ, RZ, R7 ;  /* 0x000000ffff047224 */ /* 0x000fe200078e0007 */
[----:B------:R-:W-:Y:S01]  /*7750*/  IADD3 RZ, P1, R5, R6, RZ ;  /* 0x0000000605ff7210 */ /* 0x000fe20007f3e0ff */
[----:B------:R-:W-:-:S04]  /*7760*/  IMAD.X R5, RZ, RZ, RZ, P0 ;  /* 0x000000ffff057224 */ /* 0x000fc800000e06ff */
[----:B------:R-:W-:-:S08]  /*7770*/  IMAD.WIDE.U32.X R4, R21, UR9, R4, P1 ;  /* 0x0000000915047c25 */ /* 0x000fd000088e0404 */
.L_x_175:
[--C-:B------:R-:W-:Y:S01]  /*7780*/  SHF.R.U64 R14, R4, UR10, R5.reuse ;  /* 0x0000000a040e7c19 */ /* 0x100fe20008001205 */
[----:B------:R-:W-:Y:S01]  /*7790*/  FMUL R22, R22, UR11 ;  /* 0x0000000b16167c20 */ /* 0x000fe20008400000 */
[----:B------:R-:W-:Y:S01]  /*77a0*/  SHF.R.U32.HI R4, RZ, UR10, R5 ;  /* 0x0000000aff047c19 */ /* 0x000fe20008011605 */
[----:B------:R-:W0:Y:S01]  /*77b0*/  LDC R6, c[0x0][0x144] ;  /* 0x00005100ff067b82 */ /* 0x000e220000000800 */
[----:B------:R-:W-:Y:S01]  /*77c0*/  IADD3 R5, P0, RZ, -R14, RZ ;  /* 0x8000000eff057210 */ /* 0x000fe20007f1e0ff */
[----:B------:R-:W-:Y:S01]  /*77d0*/  ULDC UR7, c[0x0][0x154] ;  /* 0x0000550000077ab9 */ /* 0x000fe20000000800 */
[----:B-1----:R-:W-:Y:S01]  /*77e0*/  I2FP.F32.U32 R7, R20 ;  /* 0x0000001400077245 */ /* 0x002fe20000201000 */
[----:B------:R-:W1:Y:S01]  /*77f0*/  F2I.U32.TRUNC.NTZ R22, R22 ;  /* 0x0000001600167305 */ /* 0x000e62000020f000 */
[----:B------:R-:W-:Y:S01]  /*7800*/  ULDC.64 UR8, c[0x0][0x620] ;  /* 0x0001880000087ab9 */ /* 0x000fe20000000a00 */
[----:B------:R-:W-:Y:S01]  /*7810*/  IMAD.X R4, RZ, RZ, ~R4, P0 ;  /* 0x000000ffff047224 */ /* 0x000fe200000e0e04 */
[----:B------:R-:W-:Y:S01]  /*7820*/  ISETP.NE.AND P2, PT, R2, 0x1, PT ;  /* 0x000000010200780c */ /* 0x000fe20003f45270 */
[----:B------:R-:W-:Y:S01]  /*7830*/  FMUL R23, R7, UR7 ;  /* 0x0000000707177c20 */ /* 0x000fe20008400000 */
[----:B------:R-:W2:Y:S01]  /*7840*/  LDC R25, c[0x0][0x148] ;  /* 0x00005200ff197b82 */ /* 0x000ea20000000800 */
[----:B------:R-:W-:Y:S01]  /*7850*/  IMAD R4, R4, UR8, RZ ;  /* 0x0000000804047c24 */ /* 0x000fe2000f8e02ff */
[----:B------:R-:W-:-:S03]  /*7860*/  ULDC UR7, c[0x0][0x618] ;  /* 0x0001860000077ab9 */ /* 0x000fc60000000800 */
[----:B------:R-:W3:Y:S01]  /*7870*/  F2I.U32.TRUNC.NTZ R23, R23 ;  /* 0x0000001700177305 */ /* 0x000ee2000020f000 */
[C---:B------:R-:W-:Y:S02]  /*7880*/  IMAD R7, R5.reuse, UR9, R4 ;  /* 0x0000000905077c24 */ /* 0x040fe4000f8e0204 */
[----:B------:R-:W-:Y:S01]  /*7890*/  IMAD.WIDE.U32 R4, R5, UR8, R16 ;  /* 0x0000000805047c25 */ /* 0x000fe2000f8e0010 */
[----:B------:R-:W-:Y:S02]  /*78a0*/  ULDC.64 UR8, c[0x0][0x640] ;  /* 0x0001900000087ab9 */ /* 0x000fe40000000a00 */
[----:B------:R-:W-:Y:S01]  /*78b0*/  ISETP.NE.U32.AND P0, PT, RZ, UR8, PT ;  /* 0x00000008ff007c0c */ /* 0x000fe2000bf05070 */
[----:B------:R-:W-:Y:S02]  /*78c0*/  IMAD.IADD R5, R5, 0x1, R7 ;  /* 0x0000000105057824 */ /* 0x000fe400078e0207 */
[----:B-1----:R-:W-:Y:S01]  /*78d0*/  IMAD.MOV R22, RZ, RZ, -R22 ;  /* 0x000000ffff167224 */ /* 0x002fe200078e0a16 */
[----:B------:R-:W-:-:S02]  /*78e0*/  ISETP.NE.AND.EX P0, PT, RZ, UR9, PT, P0 ;  /* 0x00000009ff007c0c */ /* 0x000fc4000bf05300 */
[----:B------:R-:W-:Y:S01]  /*78f0*/  SHF.R.U64 R21, R4, UR7, R5 ;  /* 0x0000000704157c19 */ /* 0x000fe20008001205 */
[----:B0-----:R-:W-:Y:S01]  /*7900*/  IMAD R15, R6, R22, R15 ;  /* 0x00000016060f7224 */ /* 0x001fe200078e020f */
[----:B------:R-:W-:Y:S01]  /*7910*/  SHF.R.U32.HI R4, RZ, UR7, R5 ;  /* 0x00000007ff047c19 */ /* 0x000fe20008011605 */
[----:B------:R-:W-:Y:S01]  /*7920*/  ULDC UR7, c[0x0][0x608] ;  /* 0x0001820000077ab9 */ /* 0x000fe20000000800 */
[----:B---3--:R-:W-:Y:S02]  /*7930*/  IMAD.MOV R6, RZ, RZ, -R23 ;  /* 0x000000ffff067224 */ /* 0x008fe400078e0a17 */
[--C-:B------:R-:W-:Y:S02]  /*7940*/  SHF.R.U64 R22, R21, UR7, R4.reuse ;  /* 0x0000000715167c19 */ /* 0x100fe40008001204 */
[----:B------:R-:W-:Y:S01]  /*7950*/  SHF.R.U32.HI R5, RZ, UR7, R4 ;  /* 0x00000007ff057c19 */ /* 0x000fe20008011604 */
[----:B------:R-:W-:Y:S01]  /*7960*/  ULDC UR7, c[0x0][0x658] ;  /* 0x0001960000077ab9 */ /* 0x000fe20000000800 */
[----:B--2---:R-:W-:-:S02]  /*7970*/  @P2 IMAD R15, R25, R6, R20 ;  /* 0x00000006190f2224 */ /* 0x004fc400078e0214 */
[--C-:B------:R-:W-:Y:S02]  /*7980*/  SHF.R.U64 R20, R22, UR7, R5.reuse ;  /* 0x0000000716147c19 */ /* 0x100fe40008001205 */
[----:B------:R-:W-:-:S03]  /*7990*/  SHF.R.U32.HI R23, RZ, UR7, R5 ;  /* 0x00000007ff177c19 */ /* 0x000fc60008011605 */
[----:B------:R-:W-:Y:S02]  /*79a0*/  IMAD.MOV.U32 R6, RZ, RZ, R20 ;  /* 0x000000ffff067224 */ /* 0x000fe400078e0014 */
[----:B------:R-:W-:Y:S01]  /*79b0*/  IMAD.MOV.U32 R5, RZ, RZ, R23 ;  /* 0x000000ffff057224 */ /* 0x000fe200078e0017 */
[----:B------:R-:W-:Y:S06]  /*79c0*/  @!P0 BRA `(.L_x_176) ;  /* 0x00000000002c8947 */ /* 0x000fec0003800000 */
        /* <DEDUP_REMOVED lines=9> */
[----:B------:R-:W-:-:S04]  /*7a60*/  IMAD.WIDE.U32.X R4, R23, UR9, R4, P1 ;  /* 0x0000000917047c25 */ /* 0x000fc800088e0404 */
[----:B------:R-:W-:-:S07]  /*7a70*/  IMAD.MOV.U32 R6, RZ, RZ, R4 ;  /* 0x000000ffff067224 */ /* 0x000fce00078e0004 */
.L_x_176:
[----:B------:R-:W-:Y:S01]  /*7a80*/  ULDC UR7, c[0x0][0x648] ;  /* 0x0001920000077ab9 */ /* 0x000fe20000000800 */
[----:B------:R-:W-:Y:S01]  /*7a90*/  LOP3.LUT R4, R22, UR6, RZ, 0xc0, !PT ;  /* 0x0000000616047c12 */ /* 0x000fe2000f8ec0ff */
[----:B------:R-:W-:Y:S01]  /*7aa0*/  ULDC UR8, c[0x0][0x610] ;  /* 0x0001840000087ab9 */ /* 0x000fe20000000800 */
[----:B------:R-:W-:Y:S01]  /*7ab0*/  SHF.R.U64 R5, R6, UR7, R5 ;  /* 0x0000000706057c19 */ /* 0x000fe20008001205 */
[----:B------:R-:W-:Y:S01]  /*7ac0*/  ULDC UR7, c[0x0][0x638] ;  /* 0x00018e0000077ab9 */ /* 0x000fe20000000800 */
[----:B------:R-:W-:-:S03]  /*7ad0*/  LOP3.LUT R21, R21, UR4, RZ, 0xc0, !PT ;  /* 0x0000000415157c12 */ /* 0x000fc6000f8ec0ff */
[----:B------:R-:W-:Y:S02]  /*7ae0*/  IMAD.MOV R7, RZ, RZ, -R5 ;  /* 0x000000ffff077224 */ /* 0x000fe400078e0a05 */
[----:B------:R-:W-:Y:S02]  /*7af0*/  IMAD R4, R5, UR5, R4 ;  /* 0x0000000505047c24 */ /* 0x000fe4000f8e0204 */
[----:B------:R-:W-:Y:S01]  /*7b00*/  IMAD R20, R7, UR7, R20 ;  /* 0x0000000707147c24 */ /* 0x000fe2000f8e0214 */
[----:B------:R-:W-:Y:S01]  /*7b10*/  ULDC UR7, c[0x0][0x600] ;  /* 0x0001800000077ab9 */ /* 0x000fe20000000800 */
[----:B------:R-:W-:Y:S02]  /*7b20*/  IMAD R15, R4, UR8, R15 ;  /* 0x00000008040f7c24 */ /* 0x000fe4000f8e020f */
[----:B------:R-:W-:Y:S02]  /*7b30*/  IMAD R6, R20, UR7, R21 ;  /* 0x0000000714067c24 */ /* 0x000fe4000f8e0215 */
[----:B------:R-:W-:-:S03]  /*7b40*/  IMAD.MOV.U32 R4, RZ, RZ, 0x1 ;  /* 0x00000001ff047424 */ /* 0x000fc600078e00ff */
[----:B------:R-:W-:Y:S02]  /*7b50*/  SEL R20, R6, R15, !P2 ;  /* 0x0000000f06147207 */ /* 0x000fe40005000000 */
[----:B------:R-:W-:Y:S01]  /*7b60*/  SEL R21, R15, R6, !P2 ;  /* 0x000000060f157207 */ /* 0x000fe20005000000 */
[----:B------:R-:W-:-:S07]  /*7b70*/  IMAD.MOV.U32 R6, RZ, RZ, R14 ;  /* 0x000000ffff067224 */ /* 0x000fce00078e000e */
.L_x_174:
[----:B------:R-:W-:Y:S05]  /*7b80*/  BSYNC B1 ;  /* 0x0000000000017941 */ /* 0x000fea0003800000 */
.L_x_173:
[----:B------:R-:W-:-:S13]  /*7b90*/  LOP3.LUT P0, RZ, R4, 0xff, RZ, 0xc0, !PT ;  /* 0x000000ff04ff7812 */ /* 0x000fda000780c0ff */
[----:B------:R-:W-:Y:S05]  /*7ba0*/  @P0 BRA `(.L_x_177) ;  /* 0xfffffff000fc0947 */ /* 0x000fea000383ffff */
[----:B------:R-:W-:Y:S05]  /*7bb0*/  BSYNC B0 ;  /* 0x0000000000007941 */ /* 0x000fea0003800000 */
.L_x_166:
[----:B------:R-:W-:-:S03]  /*7bc0*/  UMOV UR7, 0xffffffff ;  /* 0xffffffff00077882 */ /* 0x000fc60000000000 */
[----:B------:R-:W-:Y:S05]  /*7bd0*/  BRA.DIV UR7, `(.L_x_178) ;  /* 0x0000000607387947 */ /* 0x000fea000b800000 */
[----:B------:R-:W-:-:S13]  /*7be0*/  ELECT P6, URZ, PT ;  /* 0x00000000003f782f */ /* 0x000fda00038c0000 */
.L_x_193:
[----:B------:R-:W-:Y:S04]  /*7bf0*/  BSSY B0, `(.L_x_179) ;  /* 0x0000034000007945 */ /* 0x000fe80003800000 */
[----:B------:R-:W-:Y:S05]  /*7c00*/  @!P6 BRA `(.L_x_180) ;  /* 0x0000000000c8e947 */ /* 0x000fea0003800000 */
[----:B------:R-:W-:-:S04]  /*7c10*/  LOP3.LUT R18, R18, 0x2, RZ, 0xfc, !PT ;  /* 0x0000000212127812 */ /* 0x000fc800078efcff */
[----:B------:R-:W-:-:S13]  /*7c20*/  ISETP.NE.AND P0, PT, R18, 0x3, PT ;  /* 0x000000031200780c */ /* 0x000fda0003f05270 */
[----:B------:R-:W-:Y:S05]  /*7c30*/  @!P0 BRA `(.L_x_181) ;  /* 0x0000000000048947 */ /* 0x000fea0003800000 */
[----:B------:R-:W-:Y:S01]  /*7c40*/  BPT.TRAP 0x1 ;  /* 0x000000040000795c */ /* 0x000fe20000300000 */
.L_x_181:
[----:B------:R-:W0:Y:S01]  /*7c50*/  S2R R5, SR_CgaCtaId ;  /* 0x0000000000057919 */ /* 0x000e220000008800 */
[----:B------:R-:W-:Y:S02]  /*7c60*/  MOV R0, 0x400 ;  /* 0x0000040000007802 */ /* 0x000fe40000000f00 */
[----:B------:R-:W-:Y:S02]  /*7c70*/  SHF.L.U32 R2, R3, 0x1f, RZ ;  /* 0x0000001f03027819 */ /* 0x000fe400000006ff */
[----:B0-----:R-:W-:-:S05]  /*7c80*/  LEA R5, R5, R0, 0x18 ;  /* 0x0000000005057211 */ /* 0x001fca00078ec0ff */
[----:B------:R-:W-:-:S04]  /*7c90*/  VIADD R5, R5, 0x28 ;  /* 0x0000002805057836 */ /* 0x000fc80000000000 */
[C---:B------:R-:W-:Y:S02]  /*7ca0*/  IMAD R7, R8.reuse, 0x8, R5 ;  /* 0x0000000808077824 */ /* 0x040fe400078e0205 */
[----:B------:R-:W-:Y:S02]  /*7cb0*/  VIADD R8, R8, 0x1 ;  /* 0x0000000108087836 */ /* 0x000fe40000000000 */
[----:B------:R-:W0:Y:S03]  /*7cc0*/  SYNCS.PHASECHK.TRANS64.TRYWAIT P0, [R7+URZ], R2 ;  /* 0x00000002070075a7 */ /* 0x000e26000800017f */
[----:B------:R-:W-:-:S04]  /*7cd0*/  ISETP.NE.AND P1, PT, R8, 0x5, PT ;  /* 0x000000050800780c */ /* 0x000fc80003f25270 */
[----:B------:R-:W-:Y:S02]  /*7ce0*/  SEL R0, RZ, 0x1, P1 ;  /* 0x00000001ff007807 */ /* 0x000fe40000800000 */
[----:B------:R-:W-:Y:S02]  /*7cf0*/  SEL R8, R8, RZ, P1 ;  /* 0x000000ff08087207 */ /* 0x000fe40000800000 */
[----:B------:R-:W-:-:S03]  /*7d00*/  LOP3.LUT R9, R3, R0, RZ, 0x3c, !PT ;  /* 0x0000000003097212 */ /* 0x000fc600078e3cff */
[----:B------:R-:W-:Y:S01]  /*7d10*/  IMAD R6, R8, 0x8, R5 ;  /* 0x0000000808067824 */ /* 0x000fe200078e0205 */
[----:B------:R-:W-:Y:S01]  /*7d20*/  SHF.L.U32 R3, R9, 0x1f, RZ ;  /* 0x0000001f09037819 */ /* 0x000fe200000006ff */
[----:B0-----:R-:W-:Y:S06]  /*7d30*/  @!P0 BRA `(.L_x_182) ;  /* 0x0000000400008947 */ /* 0x001fec0003800000 */
.L_x_194:
[----:B------:R-:W1:Y:S01]  /*7d40*/  SYNCS.PHASECHK.TRANS64.TRYWAIT P0, [R6+URZ], R3 ;  /* 0x00000003060075a7 */ /* 0x000e62000800017f */
[----:B------:R-:W-:-:S05]  /*7d50*/  VIADD R0, R8, 0x1 ;  /* 0x0000000108007836 */ /* 0x000fca0000000000 */
[----:B------:R-:W-:-:S04]  /*7d60*/  ISETP.NE.AND P1, PT, R0, 0x5, PT ;  /* 0x000000050000780c */ /* 0x000fc80003f25270 */
[----:B0-----:R-:W-:Y:S02]  /*7d70*/  SEL R2, RZ, 0x1, P1 ;  /* 0x00000001ff027807 */ /* 0x001fe40000800000 */
[----:B------:R-:W-:Y:S02]  /*7d80*/  SEL R0, R0, RZ, P1 ;  /* 0x000000ff00007207 */ /* 0x000fe40000800000 */
[----:B------:R-:W-:-:S03]  /*7d90*/  LOP3.LUT R9, R9, R2, RZ, 0x3c, !PT ;  /* 0x0000000209097212 */ /* 0x000fc600078e3cff */
[----:B------:R-:W-:Y:S01]  /*7da0*/  IMAD R7, R0, 0x8, R5 ;  /* 0x0000000800077824 */ /* 0x000fe200078e0205 */
[----:B------:R-:W-:Y:S01]  /*7db0*/  SHF.L.U32 R4, R9, 0x1f, RZ ;  /* 0x0000001f09047819 */ /* 0x000fe200000006ff */
[----:B-1----:R-:W-:Y:S06]  /*7dc0*/  @!P0 BRA `(.L_x_183) ;  /* 0x0000000000f08947 */ /* 0x002fec0003800000 */
.L_x_195:
[----:B------:R-:W1:Y:S01]  /*7dd0*/  SYNCS.PHASECHK.TRANS64.TRYWAIT P0, [R7+URZ], R4 ;  /* 0x00000004070075a7 */ /* 0x000e62000800017f */
[----:B------:R-:W-:-:S05]  /*7de0*/  VIADD R0, R0, 0x1 ;  /* 0x0000000100007836 */ /* 0x000fca0000000000 */
[----:B------:R-:W-:-:S04]  /*7df0*/  ISETP.NE.AND P1, PT, R0, 0x5, PT ;  /* 0x000000050000780c */ /* 0x000fc80003f25270 */
[----:B------:R-:W-:Y:S02]  /*7e00*/  SEL R2, RZ, 0x1, P1 ;  /* 0x00000001ff027807 */ /* 0x000fe40000800000 */
[----:B------:R-:W-:Y:S02]  /*7e10*/  SEL R0, R0, RZ, P1 ;  /* 0x000000ff00007207 */ /* 0x000fe40000800000 */
[----:B------:R-:W-:-:S03]  /*7e20*/  LOP3.LUT R9, R9, R2, RZ, 0x3c, !PT ;  /* 0x0000000209097212 */ /* 0x000fc600078e3cff */
[----:B0-----:R-:W-:Y:S01]  /*7e30*/  IMAD R6, R0, 0x8, R5 ;  /* 0x0000000800067824 */ /* 0x001fe200078e0205 */
[----:B------:R-:W-:Y:S01]  /*7e40*/  SHF.L.U32 R3, R9, 0x1f, RZ ;  /* 0x0000001f09037819 */ /* 0x000fe200000006ff */
[----:B-1----:R-:W-:Y:S06]  /*7e50*/  @!P0 BRA `(.L_x_184) ;  /* 0x0000000000e08947 */ /* 0x002fec0003800000 */
.L_x_196:
[----:B------:R-:W1:Y:S01]  /*7e60*/  SYNCS.PHASECHK.TRANS64.TRYWAIT P0, [R6+URZ], R3 ;  /* 0x00000003060075a7 */ /* 0x000e62000800017f */
[----:B------:R-:W-:-:S05]  /*7e70*/  VIADD R0, R0, 0x1 ;  /* 0x0000000100007836 */ /* 0x000fca0000000000 */
[----:B------:R-:W-:-:S04]  /*7e80*/  ISETP.NE.AND P1, PT, R0, 0x5, PT ;  /* 0x000000050000780c */ /* 0x000fc80003f25270 */
[----:B------:R-:W-:Y:S02]  /*7e90*/  SEL R2, RZ, 0x1, P1 ;  /* 0x00000001ff027807 */ /* 0x000fe40000800000 */
[----:B------:R-:W-:Y:S02]  /*7ea0*/  SEL R0, R0, RZ, P1 ;  /* 0x000000ff00007207 */ /* 0x000fe40000800000 */
[----:B------:R-:W-:Y:S01]  /*7eb0*/  LOP3.LUT R2, R9, R2, RZ, 0x3c, !PT ;  /* 0x0000000209027212 */ /* 0x000fe200078e3cff */
[----:B-1----:R-:W-:Y:S06]  /*7ec0*/  @!P0 BRA `(.L_x_185) ;  /* 0x0000000000d88947 */ /* 0x002fec0003800000 */
.L_x_197:
[----:B------:R-:W-:Y:S01]  /*7ed0*/  IMAD R5, R0, 0x8, R5 ;  /* 0x0000000800057824 */ /* 0x000fe200078e0205 */
[----:B------:R-:W-:-:S07]  /*7ee0*/  SHF.L.U32 R0, R2, 0x1f, RZ ;  /* 0x0000001f02007819 */ /* 0x000fce00000006ff */
.L_x_186:
[----:B--2---:R2:W3:Y:S02]  /*7ef0*/  SYNCS.PHASECHK.TRANS64.TRYWAIT P0, [R5+URZ], R0 ;  /* 0x00000000050075a7 */ /* 0x0044e4000800017f */
[----:B---3--:R-:W-:Y:S05]  /*7f00*/  @!P0 NANOSLEEP.SYNCS 0x989680 ;  /* 0x009896800000895d */ /* 0x008fea0003900000 */
[----:B------:R-:W3:Y:S02]  /*7f10*/  @!P0 SYNCS.PHASECHK.TRANS64 P0, [R5+URZ], R0 ;  /* 0x00000000050085a7 */ /* 0x000ee4000800007f */
[----:B---3--:R-:W-:Y:S05]  /*7f20*/  @!P0 BRA `(.L_x_186) ;  /* 0xfffffffc00f08947 */ /* 0x008fea000383ffff */
.L_x_180:
[----:B------:R-:W-:Y:S05]  /*7f30*/  BSYNC B0 ;  /* 0x0000000000007941 */ /* 0x000fea0003800000 */
.L_x_179:
[----:B------:R-:W-:Y:S05]  /*7f40*/  EXIT ;  /* 0x000000000000794d */ /* 0x000fea0003800000 */
.L_x_21:
[----:B-1----:R1:W2:Y:S02]  /*7f50*/  SYNCS.PHASECHK.TRANS64.TRYWAIT P1, [R3+URZ], R0 ;  /* 0x00000000030075a7 */ /* 0x0022a4000802017f */
[----:B--2---:R-:W-:Y:S05]  /*7f60*/  @!P1 NANOSLEEP.SYNCS 0x989680 ;  /* 0x009896800000995d */ /* 0x004fea0003900000 */
[----:B------:R-:W2:Y:S02]  /*7f70*/  @!P1 SYNCS.PHASECHK.TRANS64 P1, [R3+URZ], R0 ;  /* 0x00000000030095a7 */ /* 0x000ea4000802007f */
[----:B--2---:R-:W-:Y:S05]  /*7f80*/  @!P1 BRA `(.L_x_21) ;  /* 0xfffffffc00f09947 */ /* 0x004fea000383ffff */
[----:B------:R-:W-:Y:S05]  /*7f90*/  BRA `(.L_x_20) ;  /* 0xffffff9800087947 */ /* 0x000fea000383ffff */
.L_x_26:
[----:B-1----:R1:W2:Y:S02]  /*7fa0*/  SYNCS.PHASECHK.TRANS64.TRYWAIT P1, [R5+URZ], R4 ;  /* 0x00000004050075a7 */ /* 0x0022a4000802017f */
[----:B--2---:R-:W-:Y:S05]  /*7fb0*/  @!P1 NANOSLEEP.SYNCS 0x989680 ;  /* 0x009896800000995d */ /* 0x004fea0003900000 */
[----:B------:R-:W2:Y:S02]  /*7fc0*/  @!P1 SYNCS.PHASECHK.TRANS64 P1, [R5+URZ], R4 ;  /* 0x00000004050095a7 */ /* 0x000ea4000802007f */
[----:B--2---:R-:W-:Y:S05]  /*7fd0*/  @!P1 BRA `(.L_x_26) ;  /* 0xfffffffc00f09947 */ /* 0x004fea000383ffff */
[----:B------:R-:W-:Y:S05]  /*7fe0*/  BRA `(.L_x_25) ;  /* 0xffffff9800e47947 */ /* 0x000fea000383ffff */
.L_x_167:
[----:B------:R-:W-:Y:S01]  /*7ff0*/  BSSY B1, `(.L_x_187) ;  /* 0x0000006000017945 */ /* 0x000fe20003800000 */
[----:B------:R-:W-:-:S07]  /*8000*/  IMAD.MOV.U32 R15, RZ, RZ, -0x1 ;  /* 0xffffffffff0f7424 */ /* 0x000fce00078e00ff */
[----:B------:R-:W-:Y:S05]  /*8010*/  WARPSYNC.COLLECTIVE R15, `(.L_x_188) ;  /* 0x000000000f0c7348 */ /* 0x000fea0003c00000 */
[----:B------:R-:W-:Y:S02]  /*8020*/  ELECT P6, UR62, PT ;  /* 0x00000000003e782f */ /* 0x000fe400038c0000 */
[----:B------:R-:W-:Y:S01]  /*8030*/  MOV R14, UR62 ;  /* 0x0000003e000e7c02 */ /* 0x000fe20008000f00 */
[----:B------:R-:W-:Y:S10]  /*8040*/  ENDCOLLECTIVE ;  /* 0x000000000000791b */ /* 0x000ff40003800000 */
.L_x_188:
[----:B------:R-:W-:Y:S05]  /*8050*/  BSYNC B1 ;  /* 0x0000000000017941 */ /* 0x000fea0003800000 */
.L_x_187:
[----:B------:R-:W-:Y:S05]  /*8060*/  BRA `(.L_x_189) ;  /* 0xffffffec00d87947 */ /* 0x000fea000383ffff */
.L_x_170:
[----:B-1----:R1:W2:Y:S02]  /*8070*/  SYNCS.PHASECHK.TRANS64.TRYWAIT P0, [R24+URZ+0x28], R15 ;  /* 0x0000280f180075a7 */ /* 0x0022a4000800017f */
[----:B--2---:R-:W-:Y:S05]  /*8080*/  @!P0 NANOSLEEP.SYNCS 0x989680 ;  /* 0x009896800000895d */ /* 0x004fea0003900000 */
[----:B------:R-:W2:Y:S02]  /*8090*/  @!P0 SYNCS.PHASECHK.TRANS64 P0, [R24+URZ+0x28], R15 ;  /* 0x0000280f180085a7 */ /* 0x000ea4000800007f */
[----:B--2---:R-:W-:Y:S05]  /*80a0*/  @!P0 BRA `(.L_x_170) ;  /* 0xfffffffc00f08947 */ /* 0x004fea000383ffff */
[----:B------:R-:W-:Y:S05]  /*80b0*/  BRA `(.L_x_190) ;  /* 0xfffffff000207947 */ /* 0x000fea000383ffff */
.L_x_178:
[----:B------:R-:W-:Y:S01]  /*80c0*/  BSSY B0, `(.L_x_191) ;  /* 0x0000006000007945 */ /* 0x000fe20003800000 */
[----:B------:R-:W-:-:S07]  /*80d0*/  IMAD.MOV.U32 R15, RZ, RZ, -0x1 ;  /* 0xffffffffff0f7424 */ /* 0x000fce00078e00ff */
[----:B------:R-:W-:Y:S05]  /*80e0*/  WARPSYNC.COLLECTIVE R15, `(.L_x_192) ;  /* 0x000000000f0c7348 */ /* 0x000fea0003c00000 */
[----:B------:R-:W-:Y:S02]  /*80f0*/  ELECT P6, UR62, PT ;  /* 0x00000000003e782f */ /* 0x000fe400038c0000 */
[----:B------:R-:W-:Y:S01]  /*8100*/  MOV R14, UR62 ;  /* 0x0000003e000e7c02 */ /* 0x000fe20008000f00 */
[----:B------:R-:W-:Y:S10]  /*8110*/  ENDCOLLECTIVE ;  /* 0x000000000000791b */ /* 0x000ff40003800000 */
.L_x_192:
[----:B------:R-:W-:Y:S05]  /*8120*/  BSYNC B0 ;  /* 0x0000000000007941 */ /* 0x000fea0003800000 */
.L_x_191:
[----:B------:R-:W-:Y:S05]  /*8130*/  BRA `(.L_x_193) ;  /* 0xfffffff800ac7947 */ /* 0x000fea000383ffff */
.L_x_182:
[----:B0-----:R0:W1:Y:S02]  /*8140*/  SYNCS.PHASECHK.TRANS64.TRYWAIT P0, [R7+URZ], R2 ;  /* 0x00000002070075a7 */ /* 0x001064000800017f */
[----:B-1----:R-:W-:Y:S05]  /*8150*/  @!P0 NANOSLEEP.SYNCS 0x989680 ;  /* 0x009896800000895d */ /* 0x002fea0003900000 */
[----:B------:R-:W1:Y:S02]  /*8160*/  @!P0 SYNCS.PHASECHK.TRANS64 P0, [R7+URZ], R2 ;  /* 0x00000002070085a7 */ /* 0x000e64000800007f */
[----:B-1----:R-:W-:Y:S05]  /*8170*/  @!P0 BRA `(.L_x_182) ;  /* 0xfffffffc00f08947 */ /* 0x002fea000383ffff */
[----:B------:R-:W-:Y:S05]  /*8180*/  BRA `(.L_x_194) ;  /* 0xfffffff800ec7947 */ /* 0x000fea000383ffff */
.L_x_183:
[----:B0-----:R0:W1:Y:S02]  /*8190*/  SYNCS.PHASECHK.TRANS64.TRYWAIT P0, [R6+URZ], R3 ;  /* 0x00000003060075a7 */ /* 0x001064000800017f */
[----:B-1----:R-:W-:Y:S05]  /*81a0*/  @!P0 NANOSLEEP.SYNCS 0x989680 ;  /* 0x009896800000895d */ /* 0x002fea0003900000 */
[----:B------:R-:W1:Y:S02]  /*81b0*/  @!P0 SYNCS.PHASECHK.TRANS64 P0, [R6+URZ], R3 ;  /* 0x00000003060085a7 */ /* 0x000e64000800007f */
[----:B-1----:R-:W-:Y:S05]  /*81c0*/  @!P0 BRA `(.L_x_183) ;  /* 0xfffffffc00f08947 */ /* 0x002fea000383ffff */
[----:B------:R-:W-:Y:S05]  /*81d0*/  BRA `(.L_x_195) ;  /* 0xfffffff800fc7947 */ /* 0x000fea000383ffff */
.L_x_184:
[----:B0-----:R0:W1:Y:S02]  /*81e0*/  SYNCS.PHASECHK.TRANS64.TRYWAIT P0, [R7+URZ], R4 ;  /* 0x00000004070075a7 */ /* 0x001064000800017f */
[----:B-1----:R-:W-:Y:S05]  /*81f0*/  @!P0 NANOSLEEP.SYNCS 0x989680 ;  /* 0x009896800000895d */ /* 0x002fea0003900000 */
[----:B------:R-:W1:Y:S02]  /*8200*/  @!P0 SYNCS.PHASECHK.TRANS64 P0, [R7+URZ], R4 ;  /* 0x00000004070085a7 */ /* 0x000e64000800007f */
[----:B-1----:R-:W-:Y:S05]  /*8210*/  @!P0 BRA `(.L_x_184) ;  /* 0xfffffffc00f08947 */ /* 0x002fea000383ffff */
[----:B------:R-:W-:Y:S05]  /*8220*/  BRA `(.L_x_196) ;  /* 0xfffffffc000c7947 */ /* 0x000fea000383ffff */
.L_x_185:
[----:B-1----:R1:W2:Y:S02]  /*8230*/  SYNCS.PHASECHK.TRANS64.TRYWAIT P0, [R6+URZ], R3 ;  /* 0x00000003060075a7 */ /* 0x0022a4000800017f */
[----:B--2---:R-:W-:Y:S05]  /*8240*/  @!P0 NANOSLEEP.SYNCS 0x989680 ;  /* 0x009896800000895d */ /* 0x004fea0003900000 */
[----:B------:R-:W2:Y:S02]  /*8250*/  @!P0 SYNCS.PHASECHK.TRANS64 P0, [R6+URZ], R3 ;  /* 0x00000003060085a7 */ /* 0x000ea4000800007f */
[----:B--2---:R-:W-:Y:S05]  /*8260*/  @!P0 BRA `(.L_x_185) ;  /* 0xfffffffc00f08947 */ /* 0x004fea000383ffff */
[----:B------:R-:W-:Y:S05]  /*8270*/  BRA `(.L_x_197) ;  /* 0xfffffffc00147947 */ /* 0x000fea000383ffff */
.L_x_198:
[----:B------:R-:W-:-:S00]  /*8280*/  BRA `(.L_x_198) ;  /* 0xfffffffc00fc7947 */ /* 0x000fc0000383ffff */
[----:B------:R-:W-:-:S00]  /*8290*/  NOP ;  /* 0x0000000000007918 */ /* 0x000fc00000000000 */
        /* <DEDUP_REMOVED lines=14> */
.L_x_199:


//--------------------- .nv.global.init           --------------------------
	.section	.nv.global.init,"aw",@progbits
.nv.global.init:
	.type		$str$22,@object
	.size		$str$22,($str$23 - $str$22)
$str$22:
        /*0000*/ 	.byte	0x6b, 0x5f, 0x74, 0x69, 0x6c, 0x65, 0x5f, 0x63, 0x6f, 0x75, 0x6e, 0x74, 0x20, 0x3e, 0x3d, 0x20
        /*0010*/ 	.byte	0x31, 0x00
	.type		$str$23,@object
	.size		$str$23,(__unnamed_1 - $str$23)
$str$23:
        /*0012*/ 	.byte	0x2f, 0x74, 0x6d, 0x70, 0x2f, 0x63, 0x75, 0x74, 0x6c, 0x61, 0x73, 0x73, 0x5f, 0x73, 0x77, 0x65
        /*0022*/ 	.byte	0x65, 0x70, 0x5f, 0x73, 0x72, 0x63, 0x2f, 0x69, 0x6e, 0x63, 0x6c, 0x75, 0x64, 0x65, 0x2f, 0x63
        /*0032*/ 	.byte	0x75, 0x74, 0x6c, 0x61, 0x73, 0x73, 0x2f, 0x67, 0x65, 0x6d, 0x6d, 0x2f, 0x63, 0x6f, 0x6c, 0x6c
        /*0042*/ 	.byte	0x65, 0x63, 0x74, 0x69, 0x76, 0x65, 0x2f, 0x73, 0x6d, 0x39, 0x30, 0x5f, 0x6d, 0x6d, 0x61, 0x5f
        /*0052*/ 	.byte	0x74, 0x6d, 0x61, 0x5f, 0x67, 0x6d, 0x6d, 0x61, 0x5f, 0x73, 0x73, 0x5f, 0x77, 0x61, 0x72, 0x70
        /*0062*/ 	.byte	0x73, 0x70, 0x65, 0x63, 0x69, 0x61, 0x6c, 0x69, 0x7a, 0x65, 0x64, 0x2e, 0x68, 0x70, 0x70, 0x00
	.type		__unnamed_1,@object
	.size		__unnamed_1,(.L_0 - __unnamed_1)
__unnamed_1:
        /*0072*/ 	.byte	0x76, 0x6f, 0x69, 0x64, 0x20, 0x63, 0x75, 0x74, 0x6c, 0x61, 0x73, 0x73, 0x3a, 0x3a, 0x67, 0x65
        /* <DEDUP_REMOVED lines=180> */
        /*0bc2*/ 	.byte	0x6e, 0x74, 0x69, 0x74, 0x79, 0x5d, 0x00
.L_0:


//--------------------- .nv.shared._ZN7cutlass13device_kernelINS_4gemm6kernel13GemmUniversalIN4cute5tupleIJiiiiEEENS1_10collective13CollectiveMmaINS1_34MainloopSm90TmaGmmaWarpSpecializedILi5ENS5_IJNS4_1CILi8EEENSA_ILi1EEESC_EEENS1_35KernelTmaWarpSpecializedCooperativeEEENS5_IJNSA_ILi128EEESG_NSA_ILi64EEEEEENS_6half_tENS5_IJSC_llEEESJ_SK_NS4_8TiledMMAINS4_8MMA_AtomIJNS4_4SM904GMMA26MMA_64x128x16_F32F16F16_SSILNSO_5MajorE1ELSQ_1ELNSO_7ScaleInE1ELSR_1EEEEEENS4_6LayoutINS5_IJNSA_ILi2EEESC_SC_EEENS5_IJSC_NSA_ILi0EEESX_EEEEENS5_IJNS4_10UnderscoreES10_S10_EEEEENS4_13SM90_TMA_LOADENS4_14ComposedLayoutINS4_7SwizzleILi3ELi4ELi3EEENS4_18smem_ptr_flag_bitsILi16EEENSU_INS5_IJSH_SB_EEENS5_IJSC_SH_EEEEEEEvNS4_8identityENS4_23SM90_TMA_LOAD_MULTICASTES1C_vS1D_EENS_8epilogue10collective6detail29Sm90TmaWarpSpecializedAdapterINS1H_15DefaultEpilogueISJ_NS5_IJlSC_lEEES1L_NS1G_6thread17LinearCombinationISJ_Li1EffLNS1M_9ScaleType4KindE0ELNS_15FloatRoundStyleE2ESJ_EENS1_15EpilogueDefaultEEEEEvvEEEEvNT_6ParamsE --------------------------
	.section	.nv.shared._ZN7cutlass13device_kernelINS_4gemm6kernel13GemmUniversalIN4cute5tupleIJiiiiEEENS1_10collective13CollectiveMmaINS1_34MainloopSm90TmaGmmaWarpSpecializedILi5ENS5_IJNS4_1CILi8EEENSA_ILi1EEESC_EEENS1_35KernelTmaWarpSpecializedCooperativeEEENS5_IJNSA_ILi128EEESG_NSA_ILi64EEEEEENS_6half_tENS5_IJSC_llEEESJ_SK_NS4_8TiledMMAINS4_8MMA_AtomIJNS4_4SM904GMMA26MMA_64x128x16_F32F16F16_SSILNSO_5MajorE1ELSQ_1ELNSO_7ScaleInE1ELSR_1EEEEEENS4_6LayoutINS5_IJNSA_ILi2EEESC_SC_EEENS5_IJSC_NSA_ILi0EEESX_EEEEENS5_IJNS4_10UnderscoreES10_S10_EEEEENS4_13SM90_TMA_LOADENS4_14ComposedLayoutINS4_7SwizzleILi3ELi4ELi3EEENS4_18smem_ptr_flag_bitsILi16EEENSU_INS5_IJSH_SB_EEENS5_IJSC_SH_EEEEEEEvNS4_8identityENS4_23SM90_TMA_LOAD_MULTICASTES1C_vS1D_EENS_8epilogue10collective6detail29Sm90TmaWarpSpecializedAdapterINS1H_15DefaultEpilogueISJ_NS5_IJlSC_lEEES1L_NS1G_6thread17LinearCombinationISJ_Li1EffLNS1M_9ScaleType4KindE0ELNS_15FloatRoundStyleE2ESJ_EENS1_15EpilogueDefaultEEEEEvvEEEEvNT_6ParamsE,"aw",@nobits
	.sectionflags	@""
	.align	16
	.zero		1024


//--------------------- .nv.shared.reserved.0     --------------------------
	.section	.nv.shared.reserved.0,"aw",@nobits
	.weak		__nv_reservedSMEM_offset_0_alias
	.size		__nv_reservedSMEM_offset_0_alias, 0, 0
	.other		__nv_reservedSMEM_offset_0_alias,@"STO_CUDA_RESERVED_SHARED STV_DEFAULT"
__nv_reservedSMEM_offset_0_alias:
	.zero		0


//--------------------- .nv.global                --------------------------
	.section	.nv.global,"aw",@nobits
.nv.global:
	.type		_ZN40_INTERNAL_37c38b14_4_k_cu_948bf7bb_196604cute1_E,@object
	.size		_ZN40_INTERNAL_37c38b14_4_k_cu_948bf7bb_196604cute1_E,(_ZN40_INTERNAL_37c38b14_4_k_cu_948bf7bb_196604cuda3std3__45__cpo6cbeginE - _ZN40_INTERNAL_37c38b14_4_k_cu_948bf7bb_196604cute1_E)
_ZN40_INTERNAL_37c38b14_4_k_cu_948bf7bb_196604cute1_E:
	.zero		1
	.type		_ZN40_INTERNAL_37c38b14_4_k_cu_948bf7bb_196604cuda3std3__45__cpo6cbeginE,@object
	.size		_ZN40_INTERNAL_37c38b14_4_k_cu_948bf7bb_196604cuda3std3__45__cpo6cbeginE,(_ZN40_INTERNAL_37c38b14_4_k_cu_948bf7bb_196604cuda3std3__48in_placeE - _ZN40_INTERNAL_37c38b14_4_k_cu_948bf7bb_196604cuda3std3__45__cpo6cbeginE)
_ZN40_INTERNAL_37c38b14_4_k_cu_948bf7bb_196604cuda3std3__45__cpo6cbeginE:
	.zero		1
	.type		_ZN40_INTERNAL_37c38b14_4_k_cu_948bf7bb_196604cuda3std3__48in_placeE,@object
	.size		_ZN40_INTERNAL_37c38b14_4_k_cu_948bf7bb_196604cuda3std3__48in_placeE,(_ZN40_INTERNAL_37c38b14_4_k_cu_948bf7bb_196604cuda3std6ranges3__45__cpo9iter_moveE - _ZN40_INTERNAL_37c38b14_4_k_cu_948bf7bb_196604cuda3std3__48in_placeE)
_ZN40_INTERNAL_37c38b14_4_k_cu_948bf7bb_196604cuda3std3__48in_placeE:
	.zero		1
	.type		_ZN40_INTERNAL_37c38b14_4_k_cu_948bf7bb_196604cuda3std6ranges3__45__cpo9iter_moveE,@object
	.size		_ZN40_INTERNAL_37c38b14_4_k_cu_948bf7bb_196604cuda3std6ranges3__45__cpo9iter_moveE,(_ZN40_INTERNAL_37c38b14_4_k_cu_948bf7bb_196604cuda3std3__45__cpo5beginE - _ZN40_INTERNAL_37c38b14_4_k_cu_948bf7bb_196604cuda3std6ranges3__45__cpo9iter_moveE)
_ZN40_INTERNAL_37c38b14_4_k_cu_948bf7bb_196604cuda3std6ranges3__45__cpo9iter_moveE:
	.zero		1
	.type		_ZN40_INTERNAL_37c38b14_4_k_cu_948bf7bb_196604cuda3std3__45__cpo5beginE,@object
	.size		_ZN40_INTERNAL_37c38b14_4_k_cu_948bf7bb_196604cuda3std3__45__cpo5beginE,(_ZN40_INTERNAL_37c38b14_4_k_cu_948bf7bb_196604cuda3std3__442_GLOBAL__N__37c38b14_4_k_cu_948bf7bb_196606ignoreE - _ZN40_INTERNAL_37c38b14_4_k_cu_948bf7bb_196604cuda3std3__45__cpo5beginE)
_ZN40_INTERNAL_37c38b14_4_k_cu_948bf7bb_196604cuda3std3__45__cpo5beginE:
	.zero		1
	.type		_ZN40_INTERNAL_37c38b14_4_k_cu_948bf7bb_196604cuda3std3__442_GLOBAL__N__37c38b14_4_k_cu_948bf7bb_196606ignoreE,@object
	.size		_ZN40_INTERNAL_37c38b14_4_k_cu_948bf7bb_196604cuda3std3__442_GLOBAL__N__37c38b14_4_k_cu_948bf7bb_196606ignoreE,(_ZN40_INTERNAL_37c38b14_4_k_cu_948bf7bb_196604cute7productE - _ZN40_INTERNAL_37c38b14_4_k_cu_948bf7bb_196604cuda3std3__442_GLOBAL__N__37c38b14_4_k_cu_948bf7bb_196606ignoreE)
_ZN40_INTERNAL_37c38b14_4_k_cu_948bf7bb_196604cuda3std3__442_GLOBAL__N__37c38b14_4_k_cu_948bf7bb_196606ignoreE:
	.zero		1
	.type		_ZN40_INTERNAL_37c38b14_4_k_cu_948bf7bb_196604cute7productE,@object
	.size		_ZN40_INTERNAL_37c38b14_4_k_cu_948bf7bb_196604cute7productE,(_ZN40_INTERNAL_37c38b14_4_k_cu_948bf7bb_196604cuda3std3__45__cpo3endE - _ZN40_INTERNAL_37c38b14_4_k_cu_948bf7bb_196604cute7productE)
_ZN40_INTERNAL_37c38b14_4_k_cu_948bf7bb_196604cute7productE:
	.zero		1
	.type		_ZN40_INTERNAL_37c38b14_4_k_cu_948bf7bb_196604cuda3std3__45__cpo3endE,@object
	.size		_ZN40_INTERNAL_37c38b14_4_k_cu_948bf7bb_196604cuda3std3__45__cpo3endE,(_ZN40_INTERNAL_37c38b14_4_k_cu_948bf7bb_196604cuda3std3__419piecewise_constructE - _ZN40_INTERNAL_37c38b14_4_k_cu_948bf7bb_196604cuda3std3__45__cpo3endE)
_ZN40_INTERNAL_37c38b14_4_k_cu_948bf7bb_196604cuda3std3__45__cpo3endE:
	.zero		1
	.type		_ZN40_INTERNAL_37c38b14_4_k_cu_948bf7bb_196604cuda3std3__419piecewise_constructE,@object
	.size		_ZN40_INTERNAL_37c38b14_4_k_cu_948bf7bb_196604cuda3std3__419piecewise_constructE,(_ZN40_INTERNAL_37c38b14_4_k_cu_948bf7bb_196604cuda3std3__45__cpo4cendE - _ZN40_INTERNAL_37c38b14_4_k_cu_948bf7bb_196604cuda3std3__419piecewise_constructE)
_ZN40_INTERNAL_37c38b14_4_k_cu_948bf7bb_196604cuda3std3__419piecewise_constructE:
	.zero		1
	.type		_ZN40_INTERNAL_37c38b14_4_k_cu_948bf7bb_196604cuda3std3__45__cpo4cendE,@object
	.size		_ZN40_INTERNAL_37c38b14_4_k_cu_948bf7bb_196604cuda3std3__45__cpo4cendE,(_ZN40_INTERNAL_37c38b14_4_k_cu_948bf7bb_196604cuda3std6ranges3__45__cpo4swapE - _ZN40_INTERNAL_37c38b14_4_k_cu_948bf7bb_196604cuda3std3__45__cpo4cendE)
_ZN40_INTERNAL_37c38b14_4_k_cu_948bf7bb_196604cuda3std3__45__cpo4cendE:
	.zero		1
	.type		_ZN40_INTERNAL_37c38b14_4_k_cu_948bf7bb_196604cuda3std6ranges3__45__cpo4swapE,@object
	.size		_ZN40_INTERNAL_37c38b14_4_k_cu_948bf7bb_196604cuda3std6ranges3__45__cpo4swapE,(.L_8 - _ZN40_INTERNAL_37c38b14_4_k_cu_948bf7bb_196604cuda3std6ranges3__45__cpo4swapE)
_ZN40_INTERNAL_37c38b14_4_k_cu_948bf7bb_196604cuda3std6ranges3__45__cpo4swapE:
	.zero		1
.L_8:


//--------------------- .nv.constant0._ZN7cutlass13device_kernelINS_4gemm6kernel13GemmUniversalIN4cute5tupleIJiiiiEEENS1_10collective13CollectiveMmaINS1_34MainloopSm90TmaGmmaWarpSpecializedILi5ENS5_IJNS4_1CILi8EEENSA_ILi1EEESC_EEENS1_35KernelTmaWarpSpecializedCooperativeEEENS5_IJNSA_ILi128EEESG_NSA_ILi64EEEEEENS_6half_tENS5_IJSC_llEEESJ_SK_NS4_8TiledMMAINS4_8MMA_AtomIJNS4_4SM904GMMA26MMA_64x128x16_F32F16F16_SSILNSO_5MajorE1ELSQ_1ELNSO_7ScaleInE1ELSR_1EEEEEENS4_6LayoutINS5_IJNSA_ILi2EEESC_SC_EEENS5_IJSC_NSA_ILi0EEESX_EEEEENS5_IJNS4_10UnderscoreES10_S10_EEEEENS4_13SM90_TMA_LOADENS4_14ComposedLayoutINS4_7SwizzleILi3ELi4ELi3EEENS4_18smem_ptr_flag_bitsILi16EEENSU_INS5_IJSH_SB_EEENS5_IJSC_SH_EEEEEEEvNS4_8identityENS4_23SM90_TMA_LOAD_MULTICASTES1C_vS1D_EENS_8epilogue10collective6detail29Sm90TmaWarpSpecializedAdapterINS1H_15DefaultEpilogueISJ_NS5_IJlSC_lEEES1L_NS1G_6thread17LinearCombinationISJ_Li1EffLNS1M_9ScaleType4KindE0ELNS_15FloatRoundStyleE2ESJ_EENS1_15EpilogueDefaultEEEEEvvEEEEvNT_6ParamsE --------------------------
	.section	.nv.constant0._ZN7cutlass13device_kernelINS_4gemm6kernel13GemmUniversalIN4cute5tupleIJiiiiEEENS1_10collective13CollectiveMmaINS1_34MainloopSm90TmaGmmaWarpSpecializedILi5ENS5_IJNS4_1CILi8EEENSA_ILi1EEESC_EEENS1_35KernelTmaWarpSpecializedCooperativeEEENS5_IJNSA_ILi128EEESG_NSA_ILi64EEEEEENS_6half_tENS5_IJSC_llEEESJ_SK_NS4_8TiledMMAINS4_8MMA_AtomIJNS4_4SM904GMMA26MMA_64x128x16_F32F16F16_SSILNSO_5MajorE1ELSQ_1ELNSO_7ScaleInE1ELSR_1EEEEEENS4_6LayoutINS5_IJNSA_ILi2EEESC_SC_EEENS5_IJSC_NSA_ILi0EEESX_EEEEENS5_IJNS4_10UnderscoreES10_S10_EEEEENS4_13SM90_TMA_LOADENS4_14ComposedLayoutINS4_7SwizzleILi3ELi4ELi3EEENS4_18smem_ptr_flag_bitsILi16EEENSU_INS5_IJSH_SB_EEENS5_IJSC_SH_EEEEEEEvNS4_8identityENS4_23SM90_TMA_LOAD_MULTICASTES1C_vS1D_EENS_8epilogue10collective6detail29Sm90TmaWarpSpecializedAdapterINS1H_15DefaultEpilogueISJ_NS5_IJlSC_lEEES1L_NS1G_6thread17LinearCombinationISJ_Li1EffLNS1M_9ScaleType4KindE0ELNS_15FloatRoundStyleE2ESJ_EENS1_15EpilogueDefaultEEEEEvvEEEEvNT_6ParamsE,"a",@progbits
	.sectionflags	@""
	.align	4
.nv.constant0._ZN7cutlass13device_kernelINS_4gemm6kernel13GemmUniversalIN4cute5tupleIJiiiiEEENS1_10collective13CollectiveMmaINS1_34MainloopSm90TmaGmmaWarpSpecializedILi5ENS5_IJNS4_1CILi8EEENSA_ILi1EEESC_EEENS1_35KernelTmaWarpSpecializedCooperativeEEENS5_IJNSA_ILi128EEESG_NSA_ILi64EEEEEENS_6half_tENS5_IJSC_llEEESJ_SK_NS4_8TiledMMAINS4_8MMA_AtomIJNS4_4SM904GMMA26MMA_64x128x16_F32F16F16_SSILNSO_5MajorE1ELSQ_1ELNSO_7ScaleInE1ELSR_1EEEEEENS4_6LayoutINS5_IJNSA_ILi2EEESC_SC_EEENS5_IJSC_NSA_ILi0EEESX_EEEEENS5_IJNS4_10UnderscoreES10_S10_EEEEENS4_13SM90_TMA_LOADENS4_14ComposedLayoutINS4_7SwizzleILi3ELi4ELi3EEENS4_18smem_ptr_flag_bitsILi16EEENSU_INS5_IJSH_SB_EEENS5_IJSC_SH_EEEEEEEvNS4_8identityENS4_23SM90_TMA_LOAD_MULTICASTES1C_vS1D_EENS_8epilogue10collective6detail29Sm90TmaWarpSpecializedAdapterINS1H_15DefaultEpilogueISJ_NS5_IJlSC_lEEES1L_NS1G_6thread17LinearCombinationISJ_Li1EffLNS1M_9ScaleType4KindE0ELNS_15FloatRoundStyleE2ESJ_EENS1_15EpilogueDefaultEEEEEvvEEEEvNT_6ParamsE:
	.zero		1664


//--------------------- SYMBOLS --------------------------

	.type		.nv.reservedSmem.offset0,@object
	.size		.nv.reservedSmem.offset0,0x4
	.type		__assertfail,@function
